	.target	sm_100a

	.elftype	@"ET_EXEC"


//--------------------- .note.nv.tkinfo           --------------------------
	.section	.note.nv.tkinfo,"",@"SHT_NOTE"
	.sectionflags	@"SHF_NOTE_NV_TKINFO"
	.tkinfo
        /*0018*/ 	.word	0x00000081
        /*0030*/ 	.string	""
        /*0030*/ 	.string	"ptxas-blackwell"
        /*0030*/ 	.string	"Cuda compilation tools, release 12.9, V12.9.86"
        /*0030*/ 	.string	"Build cuda_12.9.r12.9/compiler.36037853_0"
        /*0030*/ 	.string	"-v  -suppress-debug-info  -lineinfo  -arch sm_100a "



//--------------------- .note.nv.cuver            --------------------------
	.section	.note.nv.cuver,"",@"SHT_NOTE"
	.sectionflags	@"SHF_NOTE_NV_CUVER"
        /*0018*/ 	.short	0x0001
        /*001a*/ 	.short	0x0064
        /*001c*/ 	.short	0x0001
        /*001e*/ 	.short	0x0000
        /*0020*/ 	.short	0x0001
        /*0022*/ 	.short	0x0000


//--------------------- .nv.info                  --------------------------
	.section	.nv.info,"",@"SHT_CUDA_INFO"
	.align	4


	//----- nvinfo : EIATTR_REGCOUNT
	.align		4
        /*0000*/ 	.byte	0x04, 0x2f
        /*0002*/ 	.short	(.L_4 - .L_3)
	.align		4
.L_3:
        /*0004*/ 	.word	index@(gluon_tcgen05)
        /*0008*/ 	.word	0x00000087


	//----- nvinfo : EIATTR_FRAME_SIZE
	.align		4
.L_4:
        /*000c*/ 	.byte	0x04, 0x11
        /*000e*/ 	.short	(.L_6 - .L_5)
	.align		4
.L_5:
        /*0010*/ 	.word	index@($__internal_2_$__cuda_sm10x_tcgen05_guardrail_trap_unallocated_columns_being_dealloced)
        /*0014*/ 	.word	0x00000000


	//----- nvinfo : EIATTR_FRAME_SIZE
	.align		4
.L_6:
        /*0018*/ 	.byte	0x04, 0x11
        /*001a*/ 	.short	(.L_8 - .L_7)
	.align		4
.L_7:
        /*001c*/ 	.word	index@($__internal_1_$__cuda_sm10x_tcgen05_guardrail_trap_phase_invalid_during_alloc)
        /*0020*/ 	.word	0x00000000


	//----- nvinfo : EIATTR_FRAME_SIZE
	.align		4
.L_8:
        /*0024*/ 	.byte	0x04, 0x11
        /*0026*/ 	.short	(.L_10 - .L_9)
	.align		4
.L_9:
        /*0028*/ 	.word	index@($__internal_0_$__cuda_sm10x_tcgen05_guardrail_trap_col_being_dealloced_not_returned_by_alloc)
        /*002c*/ 	.word	0x00000000


	//----- nvinfo : EIATTR_FRAME_SIZE
	.align		4
.L_10:
        /*0030*/ 	.byte	0x04, 0x11
        /*0032*/ 	.short	(.L_12 - .L_11)
	.align		4
.L_11:
        /*0034*/ 	.word	index@(gluon_tcgen05)
        /*0038*/ 	.word	0x00000000


	//----- nvinfo : EIATTR_MIN_STACK_SIZE
	.align		4
.L_12:
        /*003c*/ 	.byte	0x04, 0x12
        /*003e*/ 	.short	(.L_14 - .L_13)
	.align		4
.L_13:
        /*0040*/ 	.word	index@(gluon_tcgen05)
        /*0044*/ 	.word	0x00000000
.L_14:


//--------------------- .nv.info.gluon_tcgen05    --------------------------
	.section	.nv.info.gluon_tcgen05,"",@"SHT_CUDA_INFO"
	.sectionflags	@""
	.align	4


	//----- nvinfo : EIATTR_CUDA_API_VERSION
	.align		4
        /*0000*/ 	.byte	0x04, 0x37
        /*0002*/ 	.short	(.L_16 - .L_15)
.L_15:
        /*0004*/ 	.word	0x00000081


	//----- nvinfo : EIATTR_KPARAM_INFO
	.align		4
.L_16:
        /*0008*/ 	.byte	0x04, 0x17
        /*000a*/ 	.short	(.L_18 - .L_17)
.L_17:
        /*000c*/ 	.word	0x00000000
        /*0010*/ 	.short	0x000a
        /*0012*/ 	.short	0x0048
        /*0014*/ 	.byte	0x00, 0xf4, 0x21, 0x00


	//----- nvinfo : EIATTR_KPARAM_INFO
	.align		4
.L_18:
        /*0018*/ 	.byte	0x04, 0x17
        /*001a*/ 	.short	(.L_20 - .L_19)
.L_19:
        /*001c*/ 	.word	0x00000000
        /*0020*/ 	.short	0x0009
        /*0022*/ 	.short	0x0040
        /*0024*/ 	.byte	0x00, 0xf4, 0x21, 0x00


	//----- nvinfo : EIATTR_KPARAM_INFO
	.align		4
.L_20:
        /*0028*/ 	.byte	0x04, 0x17
        /*002a*/ 	.short	(.L_22 - .L_21)
.L_21:
        /*002c*/ 	.word	0x00000000
        /*0030*/ 	.short	0x0008
        /*0032*/ 	.short	0x0038
        /*0034*/ 	.byte	0x00, 0xf0, 0x21, 0x00


	//----- nvinfo : EIATTR_KPARAM_INFO
	.align		4
.L_22:
        /*0038*/ 	.byte	0x04, 0x17
        /*003a*/ 	.short	(.L_24 - .L_23)
.L_23:
        /*003c*/ 	.word	0x00000000
        /*0040*/ 	.short	0x0007
        /*0042*/ 	.short	0x0030
        /*0044*/ 	.byte	0x00, 0xf0, 0x21, 0x00


	//----- nvinfo : EIATTR_KPARAM_INFO
	.align		4
.L_24:
        /*0048*/ 	.byte	0x04, 0x17
        /*004a*/ 	.short	(.L_26 - .L_25)
.L_25:
        /*004c*/ 	.word	0x00000000
        /*0050*/ 	.short	0x0006
        /*0052*/ 	.short	0x0028
        /*0054*/ 	.byte	0x00, 0xf0, 0x21, 0x00


	//----- nvinfo : EIATTR_KPARAM_INFO
	.align		4
.L_26:
        /*0058*/ 	.byte	0x04, 0x17
        /*005a*/ 	.short	(.L_28 - .L_27)
.L_27:
        /*005c*/ 	.word	0x00000000
        /*0060*/ 	.short	0x0005
        /*0062*/ 	.short	0x0020
        /*0064*/ 	.byte	0x00, 0xf0, 0x11, 0x00


	//----- nvinfo : EIATTR_KPARAM_INFO
	.align		4
.L_28:
        /*0068*/ 	.byte	0x04, 0x17
        /*006a*/ 	.short	(.L_30 - .L_29)
.L_29:
        /*006c*/ 	.word	0x00000000
        /*0070*/ 	.short	0x0004
        /*0072*/ 	.short	0x001c
        /*0074*/ 	.byte	0x00, 0xf0, 0x11, 0x00


	//----- nvinfo : EIATTR_KPARAM_INFO
	.align		4
.L_30:
        /*0078*/ 	.byte	0x04, 0x17
        /*007a*/ 	.short	(.L_32 - .L_31)
.L_31:
        /*007c*/ 	.word	0x00000000
        /*0080*/ 	.short	0x0003
        /*0082*/ 	.short	0x0018
        /*0084*/ 	.byte	0x00, 0xf0, 0x11, 0x00


	//----- nvinfo : EIATTR_KPARAM_INFO
	.align		4
.L_32:
        /*0088*/ 	.byte	0x04, 0x17
        /*008a*/ 	.short	(.L_34 - .L_33)
.L_33:
        /*008c*/ 	.word	0x00000000
        /*0090*/ 	.short	0x0002
        /*0092*/ 	.short	0x0010
        /*0094*/ 	.byte	0x00, 0xf4, 0x21, 0x00


	//----- nvinfo : EIATTR_KPARAM_INFO
	.align		4
.L_34:
        /*0098*/ 	.byte	0x04, 0x17
        /*009a*/ 	.short	(.L_36 - .L_35)
.L_35:
        /*009c*/ 	.word	0x00000000
        /*00a0*/ 	.short	0x0001
        /*00a2*/ 	.short	0x0008
        /*00a4*/ 	.byte	0x00, 0xf4, 0x21, 0x00


	//----- nvinfo : EIATTR_KPARAM_INFO
	.align		4
.L_36:
        /*00a8*/ 	.byte	0x04, 0x17
        /*00aa*/ 	.short	(.L_38 - .L_37)
.L_37:
        /*00ac*/ 	.word	0x00000000
        /*00b0*/ 	.short	0x0000
        /*00b2*/ 	.short	0x0000
        /*00b4*/ 	.byte	0x00, 0xf4, 0x21, 0x00


	//----- nvinfo : EIATTR_AT_ENTRY_FRAGMENTS
	.align		4
.L_38:
        /*00b8*/ 	.byte	0x04, 0x4f
        /*00ba*/ 	.short	(.L_40 - .L_39)


	//   ....[0]....
.L_39:
        /*00bc*/ 	.word	0x00000004


	//----- nvinfo : EIATTR_RESERVED_SMEM_USED
	.align		4
.L_40:
        /*00c0*/ 	.byte	0x01, 0x41
	.zero		2


	//----- nvinfo : EIATTR_SPARSE_MMA_MASK
	.align		4
        /*00c4*/ 	.byte	0x03, 0x50
        /*00c6*/ 	.short	0x0000


	//----- nvinfo : EIATTR_TCGEN05_1CTA_USED
	.align		4
        /*00c8*/ 	.byte	0x01, 0x51
	.zero		2


	//----- nvinfo : EIATTR_MAXREG_COUNT
	.align		4
        /*00cc*/ 	.byte	0x03, 0x1b
        /*00ce*/ 	.short	0x00ff


	//----- nvinfo : EIATTR_NUM_BARRIERS
	.align		4
        /*00d0*/ 	.byte	0x02, 0x4c
        /*00d2*/ 	.byte	0x01
	.zero		1


	//----- nvinfo : EIATTR_INT_WARP_WIDE_INSTR_OFFSETS
	.align		4
        /*00d4*/ 	.byte	0x04, 0x31
        /*00d6*/ 	.short	(.L_42 - .L_41)


	//   ....[0]....
.L_41:
        /*00d8*/ 	.word	0x00001750


	//   ....[1]....
        /*00dc*/ 	.word	0x00001770


	//   ....[2]....
        /*00e0*/ 	.word	0x000017f0


	//   ....[3]....
        /*00e4*/ 	.word	0x00001bd0


	//   ....[4]....
        /*00e8*/ 	.word	0x00001c20


	//   ....[5]....
        /*00ec*/ 	.word	0x00001c30


	//   ....[6]....
        /*00f0*/ 	.word	0x00001c60


	//   ....[7]....
        /*00f4*/ 	.word	0x00002060


	//   ....[8]....
        /*00f8*/ 	.word	0x00002070


	//   ....[9]....
        /*00fc*/ 	.word	0x000021e0


	//   ....[10]....
        /*0100*/ 	.word	0x00002240


	//   ....[11]....
        /*0104*/ 	.word	0x00002250


	//   ....[12]....
        /*0108*/ 	.word	0x00002290


	//   ....[13]....
        /*010c*/ 	.word	0x00002750


	//   ....[14]....
        /*0110*/ 	.word	0x00002760


	//   ....[15]....
        /*0114*/ 	.word	0x00002ad0


	//   ....[16]....
        /*0118*/ 	.word	0x00002ae0


	//   ....[17]....
        /*011c*/ 	.word	0x00003250


	//   ....[18]....
        /*0120*/ 	.word	0x000032a0


	//----- nvinfo : EIATTR_COOP_GROUP_MASK_REGIDS
	.align		4
.L_42:
        /*0124*/ 	.byte	0x04, 0x29
        /*0126*/ 	.short	(.L_44 - .L_43)


	//   ....[0]....
.L_43:
        /*0128*/ 	.word	0xffffffff


	//   ....[1]....
        /*012c*/ 	.word	0xffffffff


	//   ....[2]....
        /*0130*/ 	.word	0xffffffff


	//   ....[3]....
        /*0134*/ 	.word	0xffffffff


	//   ....[4]....
        /*0138*/ 	.word	0xffffffff


	//   ....[5]....
        /*013c*/ 	.word	0xffffffff


	//   ....[6]....
        /*0140*/ 	.word	0xffffffff


	//   ....[7]....
        /*0144*/ 	.word	0xffffffff


	//   ....[8]....
        /*0148*/ 	.word	0xffffffff


	//   ....[9]....
        /*014c*/ 	.word	0xffffffff


	//----- nvinfo : EIATTR_COOP_GROUP_INSTR_OFFSETS
	.align		4
.L_44:
        /*0150*/ 	.byte	0x04, 0x28
        /*0152*/ 	.short	(.L_46 - .L_45)


	//   ....[0]....
.L_45:
        /*0154*/ 	.word	0x00000050


	//   ....[1]....
        /*0158*/ 	.word	0x00000310


	//   ....[2]....
        /*015c*/ 	.word	0x00000500


	//   ....[3]....
        /*0160*/ 	.word	0x000009a0


	//   ....[4]....
        /*0164*/ 	.word	0x00000ae0


	//   ....[5]....
        /*0168*/ 	.word	0x00000fe0


	//   ....[6]....
        /*016c*/ 	.word	0x00001120


	//   ....[7]....
        /*0170*/ 	.word	0x00001610


	//   ....[8]....
        /*0174*/ 	.word	0x000030e0


	//   ....[9]....
        /*0178*/ 	.word	0x00003350


	//----- nvinfo : EIATTR_VRC_CTA_INIT_COUNT
	.align		4
.L_46:
        /*017c*/ 	.byte	0x02, 0x4a
        /*017e*/ 	.byte	0x80
	.zero		1


	//----- nvinfo : EIATTR_MBARRIER_INSTR_OFFSETS
	.align		4
        /*0180*/ 	.byte	0x04, 0x39
        /*0182*/ 	.short	(.L_48 - .L_47)


	//   ....[0]....
.L_47:
        /*0184*/ 	.word	0x00001810
        /*0188*/ 	.word	0x000000ff
        /*018c*/ 	.word	0x00040000
        /*0190*/ 	.short	0x0100
        /*0192*/ 	.byte	0x09
	.zero		1


	//   ....[1]....
        /*0194*/ 	.word	0x00001820
        /*0198*/ 	.word	0x000000ff
        /*019c*/ 	.word	0x00040020
        /*01a0*/ 	.short	0x0100
        /*01a2*/ 	.byte	0x09
	.zero		1


	//   ....[2]....
        /*01a4*/ 	.word	0x000018d0
        /*01a8*/ 	.word	0x000000ff
        /*01ac*/ 	.word	0x00040008
        /*01b0*/ 	.short	0x0100
        /*01b2*/ 	.byte	0x09
	.zero		1


	//   ....[3]....
        /*01b4*/ 	.word	0x000018e0
        /*01b8*/ 	.word	0x000000ff
        /*01bc*/ 	.word	0x00040028
        /*01c0*/ 	.short	0x0100
        /*01c2*/ 	.byte	0x09
	.zero		1


	//   ....[4]....
        /*01c4*/ 	.word	0x000019c0
        /*01c8*/ 	.word	0x000000ff
        /*01cc*/ 	.word	0x00040010
        /*01d0*/ 	.short	0x0100
        /*01d2*/ 	.byte	0x09
	.zero		1


	//   ....[5]....
        /*01d4*/ 	.word	0x000019d0
        /*01d8*/ 	.word	0x000000ff
        /*01dc*/ 	.word	0x00040030
        /*01e0*/ 	.short	0x0100
        /*01e2*/ 	.byte	0x09
	.zero		1


	//   ....[6]....
        /*01e4*/ 	.word	0x00001ae0
        /*01e8*/ 	.word	0x000000ff
        /*01ec*/ 	.word	0x00040018
        /*01f0*/ 	.short	0x0100
        /*01f2*/ 	.byte	0x09
	.zero		1


	//   ....[7]....
        /*01f4*/ 	.word	0x00001af0
        /*01f8*/ 	.word	0x000000ff
        /*01fc*/ 	.word	0x00040038
        /*0200*/ 	.short	0x0100
        /*0202*/ 	.byte	0x09
	.zero		1


	//   ....[8]....
        /*0204*/ 	.word	0x00001cd0
        /*0208*/ 	.word	0x000000ff
        /*020c*/ 	.word	0x00040000
        /*0210*/ 	.short	0x010a
        /*0212*/ 	.byte	0x09
	.zero		1


	//   ....[9]....
        /*0214*/ 	.word	0x000020c0
        /*0218*/ 	.word	0x000000ff
        /*021c*/ 	.word	0x00040020
        /*0220*/ 	.short	0x010a
        /*0222*/ 	.byte	0x09
	.zero		1


	//   ....[10]....
        /*0224*/ 	.word	0x00002300
        /*0228*/ 	.word	0x000000ff
        /*022c*/ 	.word	0x00040000
        /*0230*/ 	.short	0x010a
        /*0232*/ 	.byte	0x2e
	.zero		1


	//   ....[11]....
        /*0234*/ 	.word	0x000027a0
        /*0238*/ 	.word	0x000000ff
        /*023c*/ 	.word	0x00040020
        /*0240*/ 	.short	0x010a
        /*0242*/ 	.byte	0x2e
	.zero		1


	//   ....[12]....
        /*0244*/ 	.word	0x00002870
        /*0248*/ 	.word	0x000000ff
        /*024c*/ 	.word	0x00040000
        /*0250*/ 	.short	0x0108
        /*0252*/ 	.byte	0x09
	.zero		1


	//   ....[13]....
        /*0254*/ 	.word	0x00002880
        /*0258*/ 	.word	0x000000ff
        /*025c*/ 	.word	0x00040020
        /*0260*/ 	.short	0x0108
        /*0262*/ 	.byte	0x09
	.zero		1


	//   ....[14]....
        /*0264*/ 	.word	0x000028d0
        /*0268*/ 	.word	0x000000ff
        /*026c*/ 	.word	0x00040008
        /*0270*/ 	.short	0x0108
        /*0272*/ 	.byte	0x09
	.zero		1


	//   ....[15]....
        /*0274*/ 	.word	0x000028e0
        /*0278*/ 	.word	0x000000ff
        /*027c*/ 	.word	0x00040028
        /*0280*/ 	.short	0x0108
        /*0282*/ 	.byte	0x09
	.zero		1


	//   ....[16]....
        /*0284*/ 	.word	0x00002930
        /*0288*/ 	.word	0x000000ff
        /*028c*/ 	.word	0x00040010
        /*0290*/ 	.short	0x0108
        /*0292*/ 	.byte	0x09
	.zero		1


	//   ....[17]....
        /*0294*/ 	.word	0x00002940
        /*0298*/ 	.word	0x000000ff
        /*029c*/ 	.word	0x00040030
        /*02a0*/ 	.short	0x0108
        /*02a2*/ 	.byte	0x09
	.zero		1


	//   ....[18]....
        /*02a4*/ 	.word	0x00002990
        /*02a8*/ 	.word	0x000000ff
        /*02ac*/ 	.word	0x00040018
        /*02b0*/ 	.short	0x0108
        /*02b2*/ 	.byte	0x09
	.zero		1


	//   ....[19]....
        /*02b4*/ 	.word	0x000029a0
        /*02b8*/ 	.word	0x000000ff
        /*02bc*/ 	.word	0x00040038
        /*02c0*/ 	.short	0x0108
        /*02c2*/ 	.byte	0x09
	.zero		1


	//   ....[20]....
        /*02c4*/ 	.word	0x00003370
        /*02c8*/ 	.word	0x000000ff
        /*02cc*/ 	.word	0x00040000
        /*02d0*/ 	.short	0x010a
        /*02d2*/ 	.byte	0x09
	.zero		1


	//   ....[21]....
        /*02d4*/ 	.word	0x000033a0
        /*02d8*/ 	.word	0x000000ff
        /*02dc*/ 	.word	0x00040020
        /*02e0*/ 	.short	0x010a
        /*02e2*/ 	.byte	0x09
	.zero		1


	//   ....[22]....
        /*02e4*/ 	.word	0x000033d0
        /*02e8*/ 	.word	0x000000ff
        /*02ec*/ 	.word	0x00040000
        /*02f0*/ 	.short	0x010a
        /*02f2*/ 	.byte	0x2e
	.zero		1


	//   ....[23]....
        /*02f4*/ 	.word	0x00003400
        /*02f8*/ 	.word	0x000000ff
        /*02fc*/ 	.word	0x00040020
        /*0300*/ 	.short	0x010a
        /*0302*/ 	.byte	0x2e
	.zero		1


	//----- nvinfo : EIATTR_NUM_MBARRIERS
	.align		4
.L_48:
        /*0304*/ 	.byte	0x03, 0x38
        /*0306*/ 	.short	0x0008


	//----- nvinfo : EIATTR_EXIT_INSTR_OFFSETS
	.align		4
        /*0308*/ 	.byte	0x04, 0x1c
        /*030a*/ 	.short	(.L_50 - .L_49)


	//   ....[0]....
.L_49:
        /*030c*/ 	.word	0x00003360


	//----- nvinfo : EIATTR_REQNTID
	.align		4
.L_50:
        /*0310*/ 	.byte	0x04, 0x10
        /*0312*/ 	.short	(.L_52 - .L_51)
.L_51:
        /*0314*/ 	.word	0x00000080
        /*0318*/ 	.word	0x00000001
        /*031c*/ 	.word	0x00000001


	//----- nvinfo : EIATTR_CRS_STACK_SIZE
	.align		4
.L_52:
        /*0320*/ 	.byte	0x04, 0x1e
        /*0322*/ 	.short	(.L_54 - .L_53)
.L_53:
        /*0324*/ 	.word	0x00000000


	//----- nvinfo : EIATTR_CBANK_PARAM_SIZE
	.align		4
.L_54:
        /*0328*/ 	.byte	0x03, 0x19
        /*032a*/ 	.short	0x0050


	//----- nvinfo : EIATTR_PARAM_CBANK
	.align		4
        /*032c*/ 	.byte	0x04, 0x0a
        /*032e*/ 	.short	(.L_56 - .L_55)
	.align		4
.L_55:
        /*0330*/ 	.word	index@(.nv.constant0.gluon_tcgen05)
        /*0334*/ 	.short	0x0380
        /*0336*/ 	.short	0x0050


	//----- nvinfo : EIATTR_SW_WAR
	.align		4
.L_56:
        /*0338*/ 	.byte	0x04, 0x36
        /*033a*/ 	.short	(.L_58 - .L_57)
.L_57:
        /*033c*/ 	.word	0x00000008
.L_58:


//--------------------- .nv.compat                --------------------------
	.section	.nv.compat,"",@"SHT_CUDA_COMPAT_INFO"
	.align	4
        /*0000*/ 	.byte	0x02, 0x02, 0x02, 0x00, 0x02, 0x05, 0x05, 0x00, 0x02, 0x03, 0x03, 0x00, 0x02, 0x06, 0x01, 0x00


//--------------------- .nv.callgraph             --------------------------
	.section	.nv.callgraph,"",@"SHT_CUDA_CALLGRAPH"
	.align	4
	.sectionentsize	8
	.align		4
        /*0000*/ 	.word	0x00000000
	.align		4
        /*0004*/ 	.word	0xffffffff
	.align		4
        /*0008*/ 	.word	0x00000000
	.align		4
        /*000c*/ 	.word	0xfffffffe
	.align		4
        /*0010*/ 	.word	0x00000000
	.align		4
        /*0014*/ 	.word	0xfffffffd
	.align		4
        /*0018*/ 	.word	0x00000000
	.align		4
        /*001c*/ 	.word	0xfffffffc


//--------------------- .text.gluon_tcgen05       --------------------------
	.section	.text.gluon_tcgen05,"ax",@progbits
	.align	128
        .global         gluon_tcgen05
        .type           gluon_tcgen05,@function
        .size           gluon_tcgen05,(.L_x_85 - gluon_tcgen05)
        .other          gluon_tcgen05,@"STO_CUDA_ENTRY STV_DEFAULT"
gluon_tcgen05:
.text.gluon_tcgen05:
[----:B------:R-:W1:Y:S01]  /*0000*/  LDC R1, c[0x0][0x37c] ;  /* 0x0000df00ff017b82 */ /* 0x000e620000000800 */
[----:B------:R-:W2:Y:S02]  /*0010*/  S2R R0, SR_TID.X ;  /* 0x0000000000007919 */ /* 0x000ea40000002100 */
[----:B--2---:R-:W-:-:S13]  /*0020*/  ISETP.GE.U32.AND P2, PT, R0, 0x20, PT ;  /* 0x000000200000780c */ /* 0x004fda0003f46070 */
[----:B------:R-:W-:Y:S05]  /*0030*/  @P2 BRA `(.L_x_0) ;  /* 0x0000000000b82947 */ /* 0x000fea0003800000 */
[----:B------:R-:W2:Y:S01]  /*0040*/  S2UR UR6, SR_CgaCtaId ;  /* 0x00000000000679c3 */ /* 0x000ea20000008800 */
[----:B------:R-:W-:Y:S01]  /*0050*/  NOP ;  /* 0x0000000000007918 */ /* 0x000fe20000000000 */
[----:B------:R-:W-:Y:S02]  /*0060*/  UMOV UR4, 0x40 ;  /* 0x0000004000047882 */ /* 0x000fe40000000000 */
[----:B--2---:R-:W-:-:S09]  /*0070*/  ULEA UR4, UR6, UR4, 0x18 ;  /* 0x0000000406047291 */ /* 0x004fd2000f8ec0ff */
[----:B------:R-:W2:Y:S01]  /*0080*/  LDS.U8 R2, [UR4] ;  /* 0x00000004ff027984 */ /* 0x000ea20008000000 */
[----:B------:R-:W-:Y:S02]  /*0090*/  UMOV UR4, 0x400 ;  /* 0x0000040000047882 */ /* 0x000fe40000000000 */
[----:B------:R-:W-:Y:S01]  /*00a0*/  ULEA UR4, UR6, UR4, 0x18 ;  /* 0x0000000406047291 */ /* 0x000fe2000f8ec0ff */
[----:B--2---:R-:W-:-:S13]  /*00b0*/  ISETP.NE.AND P0, PT, R2, RZ, PT ;  /* 0x000000ff0200720c */ /* 0x004fda0003f05270 */
[----:B------:R-:W-:Y:S05]  /*00c0*/  @P0 BRA `(.L_x_1) ;  /* 0x00000000007c0947 */ /* 0x000fea0003800000 */
[----:B------:R-:W-:-:S13]  /*00d0*/  ELECT P0, URZ, PT ;  /* 0x0000000000ff782f */ /* 0x000fda0003800000 */
[----:B------:R-:W-:Y:S05]  /*00e0*/  @!P0 BRA `(.L_x_2) ;  /* 0x0000000000848947 */ /* 0x000fea0003800000 */
[----:B------:R-:W-:Y:S01]  /*00f0*/  UMOV UR5, 0x4 ;  /* 0x0000000400057882 */ /* 0x000fe20000000000 */
[----:B------:R-:W-:Y:S02]  /*0100*/  IMAD.MOV.U32 R5, RZ, RZ, 0x1 ;  /* 0x00000001ff057424 */ /* 0x000fe400078e00ff */
[----:B------:R-:W-:Y:S02]  /*0110*/  IMAD.MOV.U32 R3, RZ, RZ, 0xf ;  /* 0x0000000fff037424 */ /* 0x000fe400078e00ff */
[----:B------:R-:W-:Y:S04]  /*0120*/  DEPBAR.LE SB2, 0x36 ;  /* 0x0000ad800000791a */ /* 0x000fe80000000000 */
[----:B------:R-:W2:Y:S02]  /*0130*/  UTCATOMSWS.FIND_AND_SET.ALIGN UP0, UR5, UR5 ;  /* 0x00000005000575e3 */ /* 0x000ea40008000800 */
[----:B--2---:R-:W-:-:S04]  /*0140*/  PLOP3.LUT P0, PT, PT, PT, UP0, 0x80, 0x8 ;  /* 0x000000000008781c */ /* 0x004fc80003f0f008 */
[----:B------:R-:W-:-:S04]  /*0150*/  SEL R2, RZ, 0xffffffff, !P0 ;  /* 0xffffffffff027807 */ /* 0x000fc80004000000 */
[----:B------:R-:W-:Y:S01]  /*0160*/  ISETP.NE.AND P0, PT, R2, RZ, PT ;  /* 0x000000ff0200720c */ /* 0x000fe20003f05270 */
[----:B------:R-:W-:-:S12]  /*0170*/  IMAD.U32 R2, RZ, RZ, UR5 ;  /* 0x00000005ff027e24 */ /* 0x000fd8000f8e00ff */
[----:B------:R-:W-:Y:S05]  /*0180*/  @P0 BRA `(.L_x_3) ;  /* 0x0000000000240947 */ /* 0x000fea0003800000 */
.L_x_4:
[----:B------:R-:W-:Y:S05]  /*0190*/  NANOSLEEP 0x64 ;  /* 0x000000640000795d */ /* 0x000fea0003800000 */
[----:B------:R-:W-:-:S05]  /*01a0*/  UMOV UR5, 0x4 ;  /* 0x0000000400057882 */ /* 0x000fca0000000000 */
[----:B------:R-:W-:Y:S04]  /*01b0*/  DEPBAR.LE SB2, 0x36 ;  /* 0x0000ad800000791a */ /* 0x000fe80000000000 */
[----:B------:R-:W2:Y:S02]  /*01c0*/  UTCATOMSWS.FIND_AND_SET.ALIGN UP0, UR5, UR5 ;  /* 0x00000005000575e3 */ /* 0x000ea40008000800 */
[----:B--2---:R-:W-:-:S04]  /*01d0*/  PLOP3.LUT P0, PT, PT, PT, UP0, 0x80, 0x8 ;  /* 0x000000000008781c */ /* 0x004fc80003f0f008 */
[----:B------:R-:W-:-:S04]  /*01e0*/  SEL R2, RZ, 0xffffffff, !P0 ;  /* 0xffffffffff027807 */ /* 0x000fc80004000000 */
[----:B------:R-:W-:Y:S01]  /*01f0*/  ISETP.NE.AND P0, PT, R2, RZ, PT ;  /* 0x000000ff0200720c */ /* 0x000fe20003f05270 */
[----:B------:R-:W-:-:S12]  /*0200*/  IMAD.U32 R2, RZ, RZ, UR5 ;  /* 0x00000005ff027e24 */ /* 0x000fd8000f8e00ff */
[----:B------:R-:W-:Y:S05]  /*0210*/  @!P0 BRA `(.L_x_4) ;  /* 0xfffffffc00dc8947 */ /* 0x000fea000383ffff */
.L_x_3:
[C---:B------:R-:W-:Y:S01]  /*0220*/  VIADD R4, R2.reuse, 0x10 ;  /* 0x0000001002047836 */ /* 0x040fe20000000000 */
[----:B------:R-:W-:Y:S01]  /*0230*/  UMOV UR5, 0x50 ;  /* 0x0000005000057882 */ /* 0x000fe20000000000 */
[----:B------:R-:W-:Y:S01]  /*0240*/  SHF.L.U32 R3, R3, R2, RZ ;  /* 0x0000000203037219 */ /* 0x000fe200000006ff */
[----:B------:R-:W-:Y:S01]  /*0250*/  ULEA UR5, UR6, UR5, 0x18 ;  /* 0x0000000506057291 */ /* 0x000fe2000f8ec0ff */
[----:B------:R-:W-:Y:S01]  /*0260*/  IMAD.SHL.U32 R2, R2, 0x20, RZ ;  /* 0x0000002002027824 */ /* 0x000fe200078e00ff */
[----:B------:R-:W-:-:S04]  /*0270*/  SHF.L.U32 R4, R5, R4, RZ ;  /* 0x0000000405047219 */ /* 0x000fc800000006ff */
[----:B------:R-:W-:-:S05]  /*0280*/  LOP3.LUT R3, R4, R3, RZ, 0xfc, !PT ;  /* 0x0000000304037212 */ /* 0x000fca00078efcff */
[----:B------:R2:W-:Y:S04]  /*0290*/  ATOMS.OR RZ, [UR5], R3 ;  /* 0x00000003ffff798c */ /* 0x0005e8000b000005 */
[----:B------:R2:W-:Y:S01]  /*02a0*/  STS [UR4], R2 ;  /* 0x00000002ff007988 */ /* 0x0005e20008000804 */
[----:B------:R-:W-:Y:S05]  /*02b0*/  BRA `(.L_x_2) ;  /* 0x0000000000107947 */ /* 0x000fea0003800000 */
.L_x_1:
[----:B------:R-:W-:Y:S01]  /*02c0*/  IMAD.MOV.U32 R3, RZ, RZ, -0x1 ;  /* 0xffffffffff037424 */ /* 0x000fe200078e00ff */
[----:B------:R-:W-:-:S04]  /*02d0*/  MOV R2, 0x300 ;  /* 0x0000030000027802 */ /* 0x000fc80000000f00 */
[----:B------:R2:W-:Y:S03]  /*02e0*/  STS [UR4], R3 ;  /* 0x00000003ff007988 */ /* 0x0005e60008000804 */
[----:B-12---:R-:W-:Y:S05]  /*02f0*/  CALL.REL.NOINC `($__internal_1_$__cuda_sm10x_tcgen05_guardrail_trap_phase_invalid_during_alloc) ;  /* 0x0000003000587944 */ /* 0x006fea0003c00000 */
.L_x_2:
[----:B------:R-:W-:Y:S05]  /*0300*/  WARPSYNC.ALL ;  /* 0x0000000000007948 */ /* 0x000fea0003800000 */
[----:B------:R-:W-:Y:S01]  /*0310*/  NOP ;  /* 0x0000000000007918 */ /* 0x000fe20000000000 */
.L_x_0:
[----:B------:R-:W3:Y:S08]  /*0320*/  S2UR UR4, SR_CgaCtaId ;  /* 0x00000000000479c3 */ /* 0x000ef00000008800 */
[----:B------:R-:W-:Y:S01]  /*0330*/  BAR.SYNC.DEFER_BLOCKING 0x0 ;  /* 0x0000000000007b1d */ /* 0x000fe20000010000 */
[----:B------:R-:W-:-:S05]  /*0340*/  LOP3.LUT R132, R0, 0x7f, RZ, 0xc0, !PT ;  /* 0x0000007f00847812 */ /* 0x000fca00078ec0ff */
[----:B------:R-:W-:Y:S02]  /*0350*/  UMOV UR9, 0x400 ;  /* 0x0000040000097882 */ /* 0x000fe40000000000 */
[----:B------:R-:W4:Y:S08]  /*0360*/  LDC R4, c[0x0][0x398] ;  /* 0x0000e600ff047b82 */ /* 0x000f300000000800 */
[----:B------:R-:W5:Y:S01]  /*0370*/  LDC R12, c[0x0][0x3a0] ;  /* 0x0000e800ff0c7b82 */ /* 0x000f620000000800 */
[----:B---3--:R-:W-:-:S07]  /*0380*/  ULEA UR9, UR4, UR9, 0x18 ;  /* 0x0000000904097291 */ /* 0x008fce000f8ec0ff */
[----:B------:R-:W3:Y:S02]  /*0390*/  S2UR UR23, SR_CTAID.Y ;  /* 0x00000000001779c3 */ /* 0x000ee40000002600 */
[----:B--2---:R-:W2:Y:S06]  /*03a0*/  LDS R3, [UR9] ;  /* 0x00000009ff037984 */ /* 0x004eac0008000800 */
[----:B------:R-:W-:Y:S06]  /*03b0*/  BAR.SYNC.DEFER_BLOCKING 0x0 ;  /* 0x0000000000007b1d */ /* 0x000fec0000010000 */
[----:B------:R-:W-:Y:S05]  /*03c0*/  @P2 BRA `(.L_x_5) ;  /* 0x0000000000182947 */ /* 0x000fea0003800000 */
[----:B------:R-:W-:Y:S01]  /*03d0*/  ELECT P0, URZ, PT ;  /* 0x0000000000ff782f */ /* 0x000fe20003800000 */
[----:B------:R-:W-:Y:S01]  /*03e0*/  IMAD.MOV.U32 R2, RZ, RZ, 0x1 ;  /* 0x00000001ff027424 */ /* 0x000fe200078e00ff */
[----:B------:R-:W-:Y:S01]  /*03f0*/  UMOV UR5, 0x40 ;  /* 0x0000004000057882 */ /* 0x000fe20000000000 */
[----:B------:R-:W-:Y:S01]  /*0400*/  UVIRTCOUNT.DEALLOC.SMPOOL 0x80 ;  /* 0x000000800000784c */ /* 0x000fe20000000000 */
[----:B------:R-:W-:-:S09]  /*0410*/  ULEA UR5, UR4, UR5, 0x18 ;  /* 0x0000000504057291 */ /* 0x000fd2000f8ec0ff */
[----:B------:R5:W-:Y:S03]  /*0420*/  @P0 STS.U8 [UR5], R2 ;  /* 0x00000002ff000988 */ /* 0x000be60008000005 */
.L_x_5:
[----:B------:R-:W5:Y:S01]  /*0430*/  S2UR UR4, SR_CTAID.Z ;  /* 0x00000000000479c3 */ /* 0x000f620000002700 */
[----:B------:R-:W4:Y:S01]  /*0440*/  LDCU UR5, c[0x0][0x370] ;  /* 0x00006e00ff0577ac */ /* 0x000f220008000800 */
[----:B------:R-:W-:Y:S01]  /*0450*/  ISETP.GE.U32.AND P0, PT, R132, 0x20, PT ;  /* 0x000000208400780c */ /* 0x000fe20003f06070 */
[----:B----4-:R-:W-:Y:S01]  /*0460*/  VIADD R4, R4, 0xffffffff ;  /* 0xffffffff04047836 */ /* 0x010fe20000000000 */
[C---:B------:R-:W-:Y:S01]  /*0470*/  ISETP.NE.U32.AND P3, PT, R132.reuse, RZ, PT ;  /* 0x000000ff8400720c */ /* 0x040fe20003f65070 */
[----:B------:R-:W5:Y:S01]  /*0480*/  LDCU UR6, c[0x0][0x374] ;  /* 0x00006e80ff0677ac */ /* 0x000f620008000800 */
[----:B------:R-:W-:Y:S01]  /*0490*/  LEA R10, R132, UR9, 0x2 ;  /* 0x00000009840a7c11 */ /* 0x000fe2000f8e10ff */
[----:B-----5:R-:W-:Y:S01]  /*04a0*/  VIADD R11, R12, 0xffffffff ;  /* 0xffffffff0c0b7836 */ /* 0x020fe20000000000 */
[----:B------:R-:W4:Y:S01]  /*04b0*/  S2UR UR14, SR_CTAID.X ;  /* 0x00000000000e79c3 */ /* 0x000f220000002500 */
[----:B------:R-:W5:Y:S01]  /*04c0*/  LDCU.64 UR10, c[0x0][0x3c0] ;  /* 0x00007800ff0a77ac */ /* 0x000f620008000a00 */
[----:B--2---:R-:W-:Y:S01]  /*04d0*/  R2UR UR8, R3 ;  /* 0x00000000030872ca */ /* 0x004fe200000e0000 */
[----:B------:R-:W-:Y:S04]  /*04e0*/  BSSY.RECONVERGENT B0, `(.L_x_6) ;  /* 0x0000011000007945 */ /* 0x000fe80003800200 */
[----:B------:R2:W-:Y:S01]  /*04f0*/  @!P0 STS [R10], RZ ;  /* 0x000000ff0a008388 */ /* 0x0005e20000000800 */
[----:B------:R-:W-:-:S03]  /*0500*/  NOP ;  /* 0x0000000000007918 */ /* 0x000fc60000000000 */
[----:B------:R2:W-:Y:S01]  /*0510*/  @!P3 STS [UR9+0x24], R4 ;  /* 0x00002404ff00b988 */ /* 0x0005e20008000809 */
[----:B---3--:R-:W-:-:S03]  /*0520*/  UIMAD UR4, UR4, UR6, UR23 ;  /* 0x00000006040472a4 */ /* 0x008fc6000f8e0217 */
[----:B------:R2:W-:Y:S01]  /*0530*/  @!P3 STS [UR9+0x20], R11 ;  /* 0x0000200bff00b988 */ /* 0x0005e20008000809 */
[----:B----4-:R-:W-:-:S04]  /*0540*/  UIMAD UR4, UR4, UR5, UR14 ;  /* 0x00000005040472a4 */ /* 0x010fc8000f8e020e */
[----:B------:R-:W-:-:S04]  /*0550*/  UIMAD UR4, UR4, 0x180, URZ ;  /* 0x00000180040478a4 */ /* 0x000fc8000f8e02ff */
[----:B-----5:R-:W-:-:S04]  /*0560*/  UIADD3 UR6, UP0, UPT, UR4, UR10, URZ ;  /* 0x0000000a04067290 */ /* 0x020fc8000ff1e0ff */
[----:B------:R-:W-:Y:S01]  /*0570*/  ULEA.HI.X.SX32 UR7, UR4, UR11, 0x1, UP0 ;  /* 0x0000000b04077291 */ /* 0x000fe200080f0eff */
[----:B--2---:R-:W-:Y:S11]  /*0580*/  @P3 BRA `(.L_x_7) ;  /* 0x0000000000183947 */ /* 0x004ff60003800000 */
[----:B------:R-:W2:Y:S01]  /*0590*/  LDS R2, [UR9+0x8] ;  /* 0x00000809ff027984 */ /* 0x000ea20008000800 */
[----:B------:R-:W3:Y:S01]  /*05a0*/  LDC.64 R6, c[0x0][0x380] ;  /* 0x0000e000ff067b82 */ /* 0x000ee20000000a00 */
[----:B------:R-:W-:Y:S02]  /*05b0*/  IMAD.MOV.U32 R3, RZ, RZ, 0x70 ;  /* 0x00000070ff037424 */ /* 0x000fe400078e00ff */
[----:B---3--:R3:W-:Y:S03]  /*05c0*/  STS.64 [UR9], R6 ;  /* 0x00000006ff007988 */ /* 0x0087e60008000a09 */
[----:B--2---:R-:W-:-:S05]  /*05d0*/  LOP3.LUT R2, R2, 0x10, R3, 0xd8, !PT ;  /* 0x0000001002027812 */ /* 0x004fca00078ed803 */
[----:B------:R3:W-:Y:S02]  /*05e0*/  STS [UR9+0x8], R2 ;  /* 0x00000802ff007988 */ /* 0x0007e40008000809 */
.L_x_7:
[----:B------:R-:W-:Y:S05]  /*05f0*/  BSYNC.RECONVERGENT B0 ;  /* 0x0000000000007941 */ /* 0x000fea0003800200 */
.L_x_6:
[----:B------:R-:W-:Y:S04]  /*0600*/  BSSY.RECONVERGENT B0, `(.L_x_8) ;  /* 0x000000a000007945 */ /* 0x000fe80003800200 */
[----:B------:R-:W-:Y:S05]  /*0610*/  @P3 BRA `(.L_x_9) ;  /* 0x0000000000203947 */ /* 0x000fea0003800000 */
[----:B---3--:R-:W2:Y:S01]  /*0620*/  LDS R2, [UR9+0x34] ;  /* 0x00003409ff027984 */ /* 0x008ea20008000800 */
[----:B------:R-:W-:Y:S02]  /*0630*/  IMAD.MOV.U32 R3, RZ, RZ, 0x3f000000 ;  /* 0x3f000000ff037424 */ /* 0x000fe400078e00ff */
[----:B------:R-:W-:Y:S01]  /*0640*/  @!P3 IMAD.MOV.U32 R5, RZ, RZ, 0x7f ;  /* 0x0000007fff05b424 */ /* 0x000fe200078e00ff */
[----:B------:R-:W3:Y:S02]  /*0650*/  @!P3 LDS R6, [UR9+0x38] ;  /* 0x00003809ff06b984 */ /* 0x000ee40008000800 */
[----:B--2---:R-:W-:Y:S02]  /*0660*/  LOP3.LUT R2, R2, 0xff000000, R3, 0xb8, !PT ;  /* 0xff00000002027812 */ /* 0x004fe400078eb803 */
[----:B---3--:R-:W-:-:S03]  /*0670*/  @!P3 LOP3.LUT R3, R6, 0xff, R5, 0xb8, !PT ;  /* 0x000000ff0603b812 */ /* 0x008fc600078eb805 */
[----:B------:R2:W-:Y:S04]  /*0680*/  STS [UR9+0x34], R2 ;  /* 0x00003402ff007988 */ /* 0x0005e80008000809 */
[----:B------:R2:W-:Y:S02]  /*0690*/  @!P3 STS [UR9+0x38], R3 ;  /* 0x00003803ff00b988 */ /* 0x0005e40008000809 */
.L_x_9:
[----:B------:R-:W-:Y:S05]  /*06a0*/  BSYNC.RECONVERGENT B0 ;  /* 0x0000000000007941 */ /* 0x000fea0003800200 */
.L_x_8:
[----:B------:R-:W-:Y:S04]  /*06b0*/  BSSY.RECONVERGENT B0, `(.L_x_10) ;  /* 0x000000e000007945 */ /* 0x000fe80003800200 */
[----:B------:R-:W-:Y:S05]  /*06c0*/  @P3 BRA `(.L_x_11) ;  /* 0x0000000000303947 */ /* 0x000fea0003800000 */
[----:B--2---:R-:W2:Y:S01]  /*06d0*/  LDS R3, [UR9+0x34] ;  /* 0x00003409ff037984 */ /* 0x004ea20008000800 */
[----:B------:R-:W4:Y:S03]  /*06e0*/  LDC.64 R8, c[0x0][0x3a8] ;  /* 0x0000ea00ff087b82 */ /* 0x000f260000000a00 */
[----:B---3--:R-:W3:Y:S01]  /*06f0*/  LDS R2, [UR9+0x1c] ;  /* 0x00001c09ff027984 */ /* 0x008ee20008000800 */
[C---:B----4-:R-:W-:Y:S01]  /*0700*/  SHF.L.U64.HI R6, R8.reuse, 0x1, R9 ;  /* 0x0000000108067819 */ /* 0x050fe20000010209 */
[----:B------:R-:W-:-:S03]  /*0710*/  IMAD.SHL.U32 R5, R8, 0x2, RZ ;  /* 0x0000000208057824 */ /* 0x000fc600078e00ff */
[--C-:B------:R-:W-:Y:S02]  /*0720*/  SHF.R.U32.HI R7, RZ, 0x4, R6.reuse ;  /* 0x00000004ff077819 */ /* 0x100fe40000011606 */
[----:B------:R-:W-:-:S05]  /*0730*/  SHF.R.U64 R5, R5, 0x4, R6 ;  /* 0x0000000405057819 */ /* 0x000fca0000001206 */
[----:B------:R4:W-:Y:S01]  /*0740*/  STS [UR9+0xc], R5 ;  /* 0x00000c05ff007988 */ /* 0x0009e20008000809 */
[----:B--2---:R-:W-:Y:S02]  /*0750*/  LOP3.LUT R3, R3, 0x7, RZ, 0xb8, !PT ;  /* 0x0000000703037812 */ /* 0x004fe400078eb8ff */
[----:B---3--:R-:W-:-:S03]  /*0760*/  LOP3.LUT R2, R2, 0xf, R7, 0xb8, !PT ;  /* 0x0000000f02027812 */ /* 0x008fc600078eb807 */
[----:B------:R4:W-:Y:S04]  /*0770*/  STS [UR9+0x34], R3 ;  /* 0x00003403ff007988 */ /* 0x0009e80008000809 */
[----:B------:R4:W-:Y:S02]  /*0780*/  STS [UR9+0x1c], R2 ;  /* 0x00001c02ff007988 */ /* 0x0009e40008000809 */
.L_x_11:
[----:B------:R-:W-:Y:S05]  /*0790*/  BSYNC.RECONVERGENT B0 ;  /* 0x0000000000007941 */ /* 0x000fea0003800200 */
.L_x_10:
[----:B------:R-:W-:Y:S04]  /*07a0*/  BSSY.RECONVERGENT B1, `(.L_x_12) ;  /* 0x000001a000017945 */ /* 0x000fe80003800200 */
[----:B------:R-:W-:Y:S04]  /*07b0*/  BSSY.RELIABLE B0, `(.L_x_13) ;  /* 0x0000015000007945 */ /* 0x000fe80003800100 */
[----:B------:R-:W-:Y:S05]  /*07c0*/  @P3 BRA `(.L_x_14) ;  /* 0x0000000000203947 */ /* 0x000fea0003800000 */
[----:B--234-:R-:W2:Y:S02]  /*07d0*/  LDS R2, [UR9+0x34] ;  /* 0x00003409ff027984 */ /* 0x01cea40008000800 */
[----:B--2---:R-:W-:-:S05]  /*07e0*/  LOP3.LUT R2, R2, 0x38, RZ, 0xb8, !PT ;  /* 0x0000003802027812 */ /* 0x004fca00078eb8ff */
[----:B------:R2:W-:Y:S01]  /*07f0*/  STS [UR9+0x34], R2 ;  /* 0x00003402ff007988 */ /* 0x0005e20008000809 */
[----:B------:R-:W-:Y:S05]  /*0800*/  @P3 BRA `(.L_x_15) ;  /* 0x0000000000203947 */ /* 0x000fea0003800000 */
[----:B--2---:R-:W2:Y:S01]  /*0810*/  LDS R2, [UR9+0x8] ;  /* 0x00000809ff027984 */ /* 0x004ea20008000800 */
[----:B------:R-:W-:-:S05]  /*0820*/  IMAD.MOV.U32 R3, RZ, RZ, 0x780 ;  /* 0x00000780ff037424 */ /* 0x000fca00078e00ff */
[----:B--2---:R-:W-:-:S05]  /*0830*/  LOP3.LUT R2, R2, 0x300, R3, 0xd8, !PT ;  /* 0x0000030002027812 */ /* 0x004fca00078ed803 */
[----:B------:R5:W-:Y:S02]  /*0840*/  STS [UR9+0x8], R2 ;  /* 0x00000802ff007988 */ /* 0x000be40008000809 */
.L_x_14:
[----:B------:R-:W-:Y:S05]  /*0850*/  @P3 BRA `(.L_x_16) ;  /* 0x0000000000283947 */ /* 0x000fea0003800000 */
[----:B--2345:R-:W2:Y:S02]  /*0860*/  LDS R2, [UR9+0x8] ;  /* 0x00000809ff027984 */ /* 0x03cea40008000800 */
[----:B--2---:R-:W-:-:S05]  /*0870*/  LOP3.LUT R2, R2, 0x1800, RZ, 0xb8, !PT ;  /* 0x0000180002027812 */ /* 0x004fca00078eb8ff */
[----:B------:R3:W-:Y:S02]  /*0880*/  STS [UR9+0x8], R2 ;  /* 0x00000802ff007988 */ /* 0x0007e40008000809 */
.L_x_15:
[----:B------:R-:W-:Y:S05]  /*0890*/  @P3 BREAK.RELIABLE B0 ;  /* 0x0000000000003942 */ /* 0x000fea0003800100 */
[----:B------:R-:W-:Y:S05]  /*08a0*/  @P3 BRA `(.L_x_17) ;  /* 0x0000000000243947 */ /* 0x000fea0003800000 */
[----:B------:R-:W4:Y:S01]  /*08b0*/  LDS R3, [UR9+0x8] ;  /* 0x00000809ff037984 */ /* 0x000f220008000800 */
[----:B--23--:R-:W-:-:S05]  /*08c0*/  IMAD.MOV.U32 R2, RZ, RZ, 0x6000 ;  /* 0x00006000ff027424 */ /* 0x00cfca00078e00ff */
[----:B----4-:R-:W-:-:S04]  /*08d0*/  LOP3.LUT R2, R3, 0x6000, R2, 0xd8, !PT ;  /* 0x0000600003027812 */ /* 0x010fc800078ed802 */
[----:B------:R-:W-:-:S05]  /*08e0*/  LOP3.LUT R2, R2, 0x400000, RZ, 0xb8, !PT ;  /* 0x0040000002027812 */ /* 0x000fca00078eb8ff */
[----:B------:R2:W-:Y:S02]  /*08f0*/  STS [UR9+0x8], R2 ;  /* 0x00000802ff007988 */ /* 0x0005e40008000809 */
.L_x_16:
[----:B------:R-:W-:Y:S05]  /*0900*/  BSYNC.RELIABLE B0 ;  /* 0x0000000000007941 */ /* 0x000fea0003800100 */
.L_x_13:
[----:B--2345:R-:W2:Y:S02]  /*0910*/  @!P3 LDS R2, [UR9+0x8] ;  /* 0x00000809ff02b984 */ /* 0x03cea40008000800 */
[----:B--2---:R-:W-:-:S05]  /*0920*/  @!P3 LOP3.LUT R2, R2, 0x8000, RZ, 0xb8, !PT ;  /* 0x000080000202b812 */ /* 0x004fca00078eb8ff */
[----:B------:R4:W-:Y:S02]  /*0930*/  @!P3 STS [UR9+0x8], R2 ;  /* 0x00000802ff00b988 */ /* 0x0009e40008000809 */
.L_x_17:
[----:B------:R-:W-:Y:S05]  /*0940*/  BSYNC.RECONVERGENT B1 ;  /* 0x0000000000017941 */ /* 0x000fea0003800200 */
.L_x_12:
[----:B------:R-:W-:Y:S05]  /*0950*/  WARPSYNC.ALL ;  /* 0x0000000000007948 */ /* 0x000fea0003800000 */
[----:B------:R-:W-:Y:S01]  /*0960*/  NOP ;  /* 0x0000000000007918 */ /* 0x000fe20000000000 */
[----:B------:R-:W-:Y:S05]  /*0970*/  @P0 BRA `(.L_x_18) ;  /* 0x0000000000300947 */ /* 0x000fea0003800000 */
[----:B--234-:R-:W2:Y:S01]  /*0980*/  S2R R2, SR_LANEID ;  /* 0x0000000000027919 */ /* 0x01cea20000000000 */
[----:B------:R-:W-:Y:S05]  /*0990*/  WARPSYNC.ALL ;  /* 0x0000000000007948 */ /* 0x000fea0003800000 */
[----:B------:R-:W-:Y:S01]  /*09a0*/  NOP ;  /* 0x0000000000007918 */ /* 0x000fe20000000000 */
[----:B--2---:R-:W-:-:S05]  /*09b0*/  IMAD.SHL.U32 R5, R2, 0x4, RZ ;  /* 0x0000000402057824 */ /* 0x004fca00078e00ff */
[----:B------:R-:W2:Y:S01]  /*09c0*/  LDS R7, [R5+UR9] ;  /* 0x0000000905077984 */ /* 0x000ea20008000800 */
[----:B------:R-:W-:-:S05]  /*09d0*/  IADD3 R2, P1, PT, R5, UR6, RZ ;  /* 0x0000000605027c10 */ /* 0x000fca000ff3e0ff */
[----:B------:R-:W-:-:S05]  /*09e0*/  IMAD.X R3, RZ, RZ, UR7, P1 ;  /* 0x00000007ff037e24 */ /* 0x000fca00088e06ff */
[----:B--2---:R5:W2:Y:S01]  /*09f0*/  ATOMG.E.EXCH.STRONG.GPU PT, RZ, [R2], R7 ;  /* 0x0000000702ff73a8 */ /* 0x004aa200041ee100 */
[----:B------:R-:W-:-:S04]  /*0a00*/  DEPBAR {5,4,3,2,1,0} ;  /* 0x0000003f0000791a */ /* 0x000fc80000000000 */
[----:B------:R-:W3:Y:S02]  /*0a10*/  CCTL.E.C.LDCU.IV.DEEP [UR6] ;  /* 0x0000000006007540 */ /* 0x000ee40009c08000 */
[----:B---3--:R5:W-:Y:S01]  /*0a20*/  UTMACCTL.IV [UR6] ;  /* 0x00000000060079b9 */ /* 0x008be20008000000 */
[----:B------:R-:W-:Y:S01]  /*0a30*/  NOP ;  /* 0x0000000000007918 */ /* 0x000fe20000000000 */
.L_x_18:
[----:B------:R-:W-:Y:S05]  /*0a40*/  @P0 BRA `(.L_x_19) ;  /* 0x00000000000c0947 */ /* 0x000fea0003800000 */
[----:B------:R0:W-:Y:S01]  /*0a50*/  UTMACMDFLUSH ;  /* 0x00000000000079b7 */ /* 0x0001e20000000000 */
[----:B------:R-:W-:Y:S05]  /*0a60*/  @P0 BRA `(.L_x_19) ;  /* 0x0000000000040947 */ /* 0x000fea0003800000 */
[----:B------:R-:W-:-:S04]  /*0a70*/  DEPBAR.LE SB0, 0x0 ;  /* 0x000080000000791a */ /* 0x000fc80000000000 */
.L_x_19:
[----:B------:R-:W-:Y:S05]  /*0a80*/  WARPSYNC.ALL ;  /* 0x0000000000007948 */ /* 0x000fea0003800000 */
[----:B------:R-:W-:Y:S01]  /*0a90*/  NOP ;  /* 0x0000000000007918 */ /* 0x000fe20000000000 */
[----:B--2---:R-:W-:Y:S06]  /*0aa0*/  BAR.SYNC.DEFER_BLOCKING 0x0 ;  /* 0x0000000000007b1d */ /* 0x004fec0000010000 */
[----:B------:R-:W-:Y:S02]  /*0ab0*/  BSSY.RECONVERGENT B1, `(.L_x_20) ;  /* 0x000000b000017945 */ /* 0x000fe40003800200 */
[----:B------:R-:W-:Y:S06]  /*0ac0*/  BAR.SYNC.DEFER_BLOCKING 0x0 ;  /* 0x0000000000007b1d */ /* 0x000fec0000010000 */
[----:B------:R2:W-:Y:S01]  /*0ad0*/  @!P0 STS [R10], RZ ;  /* 0x000000ff0a008388 */ /* 0x0005e20000000800 */
[----:B------:R-:W-:Y:S01]  /*0ae0*/  NOP ;  /* 0x0000000000007918 */ /* 0x000fe20000000000 */
[----:B------:R-:W-:Y:S05]  /*0af0*/  @P3 BRA `(.L_x_21) ;  /* 0x0000000000183947 */ /* 0x000fea0003800000 */
[----:B---345:R-:W3:Y:S01]  /*0b00*/  LDS R2, [UR9+0x8] ;  /* 0x00000809ff027984 */ /* 0x038ee20008000800 */
[----:B------:R-:W4:Y:S01]  /*0b10*/  LDC.64 R6, c[0x0][0x388] ;  /* 0x0000e200ff067b82 */ /* 0x000f220000000a00 */
[----:B------:R-:W-:Y:S02]  /*0b20*/  IMAD.MOV.U32 R3, RZ, RZ, 0x70 ;  /* 0x00000070ff037424 */ /* 0x000fe400078e00ff */
[----:B----4-:R4:W-:Y:S03]  /*0b30*/  STS.64 [UR9], R6 ;  /* 0x00000006ff007988 */ /* 0x0109e60008000a09 */
[----:B---3--:R-:W-:-:S05]  /*0b40*/  LOP3.LUT R2, R2, 0x10, R3, 0xd8, !PT ;  /* 0x0000001002027812 */ /* 0x008fca00078ed803 */
[----:B------:R4:W-:Y:S02]  /*0b50*/  STS [UR9+0x8], R2 ;  /* 0x00000802ff007988 */ /* 0x0009e40008000809 */
.L_x_21:
[----:B-----5:R-:W-:Y:S05]  /*0b60*/  BSYNC.RECONVERGENT B1 ;  /* 0x0000000000017941 */ /* 0x020fea0003800200 */
.L_x_20:
[----:B------:R-:W-:Y:S04]  /*0b70*/  BSSY.RECONVERGENT B2, `(.L_x_22) ;  /* 0x000000f000027945 */ /* 0x000fe80003800200 */
[----:B------:R-:W-:Y:S04]  /*0b80*/  BSSY.RELIABLE B1, `(.L_x_23) ;  /* 0x000000c000017945 */ /* 0x000fe80003800100 */
[----:B------:R-:W-:Y:S05]  /*0b90*/  @P3 BRA `(.L_x_24) ;  /* 0x0000000000283947 */ /* 0x000fea0003800000 */
[----:B---34-:R-:W3:Y:S01]  /*0ba0*/  LDS R2, [UR9+0x34] ;  /* 0x00003409ff027984 */ /* 0x018ee20008000800 */
[----:B------:R-:W-:Y:S01]  /*0bb0*/  IMAD.MOV.U32 R3, RZ, RZ, 0x3f000000 ;  /* 0x3f000000ff037424 */ /* 0x000fe200078e00ff */
[----:B------:R-:W-:Y:S05]  /*0bc0*/  @P3 BREAK.RELIABLE B1 ;  /* 0x0000000000013942 */ /* 0x000fea0003800100 */
[----:B---3--:R-:W-:-:S05]  /*0bd0*/  LOP3.LUT R2, R2, 0xff000000, R3, 0xb8, !PT ;  /* 0xff00000002027812 */ /* 0x008fca00078eb803 */
[----:B------:R3:W-:Y:S01]  /*0be0*/  STS [UR9+0x34], R2 ;  /* 0x00003402ff007988 */ /* 0x0007e20008000809 */
[----:B------:R-:W-:Y:S05]  /*0bf0*/  @P3 BRA `(.L_x_25) ;  /* 0x0000000000183947 */ /* 0x000fea0003800000 */
[----:B---3--:R-:W3:Y:S01]  /*0c00*/  LDS R2, [UR9+0x38] ;  /* 0x00003809ff027984 */ /* 0x008ee20008000800 */
[----:B------:R-:W-:-:S05]  /*0c10*/  IMAD.MOV.U32 R3, RZ, RZ, 0x7f ;  /* 0x0000007fff037424 */ /* 0x000fca00078e00ff */
[----:B---3--:R-:W-:-:S05]  /*0c20*/  LOP3.LUT R2, R2, 0xff, R3, 0xb8, !PT ;  /* 0x000000ff02027812 */ /* 0x008fca00078eb803 */
[----:B------:R5:W-:Y:S02]  /*0c30*/  STS [UR9+0x38], R2 ;  /* 0x00003802ff007988 */ /* 0x000be40008000809 */
.L_x_24:
[----:B------:R-:W-:Y:S05]  /*0c40*/  BSYNC.RELIABLE B1 ;  /* 0x0000000000017941 */ /* 0x000fea0003800100 */
.L_x_23:
[----:B------:R2:W-:Y:S02]  /*0c50*/  @!P3 STS [UR9+0x20], R11 ;  /* 0x0000200bff00b988 */ /* 0x0005e40008000809 */
.L_x_25:
[----:B------:R-:W-:Y:S05]  /*0c60*/  BSYNC.RECONVERGENT B2 ;  /* 0x0000000000027941 */ /* 0x000fea0003800200 */
.L_x_22:
[----:B------:R-:W-:Y:S05]  /*0c70*/  WARPSYNC.ALL ;  /* 0x0000000000007948 */ /* 0x000fea0003800000 */
[----:B------:R-:W-:Y:S01]  /*0c80*/  NOP ;  /* 0x0000000000007918 */ /* 0x000fe20000000000 */
[----:B------:R-:W2:Y:S01]  /*0c90*/  LDC R5, c[0x0][0x39c] ;  /* 0x0000e700ff057b82 */ /* 0x000ea20000000800 */
[----:B------:R-:W-:Y:S01]  /*0ca0*/  BSSY.RECONVERGENT B2, `(.L_x_26) ;  /* 0x0000010000027945 */ /* 0x000fe20003800200 */
[----:B--2---:R-:W-:-:S05]  /*0cb0*/  VIADD R5, R5, 0xffffffff ;  /* 0xffffffff05057836 */ /* 0x004fca0000000000 */
[----:B------:R2:W-:Y:S01]  /*0cc0*/  @!P3 STS [UR9+0x24], R5 ;  /* 0x00002405ff00b988 */ /* 0x0005e20008000809 */
[----:B------:R-:W-:Y:S05]  /*0cd0*/  @P3 BRA `(.L_x_27) ;  /* 0x0000000000303947 */ /* 0x000fea0003800000 */
[----:B------:R-:W2:Y:S01]  /*0ce0*/  LDS R3, [UR9+0x34] ;  /* 0x00003409ff037984 */ /* 0x000ea20008000800 */
[----:B----4-:R-:W4:Y:S03]  /*0cf0*/  LDC.64 R6, c[0x0][0x3b0] ;  /* 0x0000ec00ff067b82 */ /* 0x010f260000000a00 */
[----:B---3-5:R-:W3:Y:S01]  /*0d00*/  LDS R2, [UR9+0x1c] ;  /* 0x00001c09ff027984 */ /* 0x028ee20008000800 */
        /* <DEDUP_REMOVED lines=9> */
.L_x_27:
[----:B------:R-:W-:Y:S05]  /*0da0*/  BSYNC.RECONVERGENT B2 ;  /* 0x0000000000027941 */ /* 0x000fea0003800200 */
.L_x_26:
[----:B------:R-:W-:Y:S04]  /*0db0*/  BSSY.RECONVERGENT B3, `(.L_x_28) ;  /* 0x000001a000037945 */ /* 0x000fe80003800200 */
[----:B------:R-:W-:Y:S04]  /*0dc0*/  BSSY.RELIABLE B2, `(.L_x_29) ;  /* 0x0000015000027945 */ /* 0x000fe80003800100 */
[----:B------:R-:W-:Y:S05]  /*0dd0*/  @P3 BRA `(.L_x_30) ;  /* 0x0000000000203947 */ /* 0x000fea0003800000 */
[----:B---345:R-:W3:Y:S02]  /*0de0*/  LDS R2, [UR9+0x34] ;  /* 0x00003409ff027984 */ /* 0x038ee40008000800 */
[----:B---3--:R-:W-:-:S05]  /*0df0*/  LOP3.LUT R2, R2, 0x38, RZ, 0xb8, !PT ;  /* 0x0000003802027812 */ /* 0x008fca00078eb8ff */
[----:B------:R3:W-:Y:S01]  /*0e00*/  STS [UR9+0x34], R2 ;  /* 0x00003402ff007988 */ /* 0x0007e20008000809 */
[----:B------:R-:W-:Y:S05]  /*0e10*/  @P3 BRA `(.L_x_31) ;  /* 0x0000000000203947 */ /* 0x000fea0003800000 */
[----:B---3--:R-:W3:Y:S01]  /*0e20*/  LDS R2, [UR9+0x8] ;  /* 0x00000809ff027984 */ /* 0x008ee20008000800 */
[----:B------:R-:W-:-:S05]  /*0e30*/  IMAD.MOV.U32 R3, RZ, RZ, 0x780 ;  /* 0x00000780ff037424 */ /* 0x000fca00078e00ff */
[----:B---3--:R-:W-:-:S05]  /*0e40*/  LOP3.LUT R2, R2, 0x300, R3, 0xd8, !PT ;  /* 0x0000030002027812 */ /* 0x008fca00078ed803 */
[----:B------:R3:W-:Y:S02]  /*0e50*/  STS [UR9+0x8], R2 ;  /* 0x00000802ff007988 */ /* 0x0007e40008000809 */
.L_x_30:
[----:B------:R-:W-:Y:S05]  /*0e60*/  @P3 BRA `(.L_x_32) ;  /* 0x0000000000283947 */ /* 0x000fea0003800000 */
[----:B---345:R-:W3:Y:S02]  /*0e70*/  LDS R2, [UR9+0x8] ;  /* 0x00000809ff027984 */ /* 0x038ee40008000800 */
[----:B---3--:R-:W-:-:S05]  /*0e80*/  LOP3.LUT R2, R2, 0x1800, RZ, 0xb8, !PT ;  /* 0x0000180002027812 */ /* 0x008fca00078eb8ff */
[----:B------:R4:W-:Y:S02]  /*0e90*/  STS [UR9+0x8], R2 ;  /* 0x00000802ff007988 */ /* 0x0009e40008000809 */
.L_x_31:
[----:B------:R-:W-:Y:S05]  /*0ea0*/  @P3 BREAK.RELIABLE B2 ;  /* 0x0000000000023942 */ /* 0x000fea0003800100 */
[----:B------:R-:W-:Y:S05]  /*0eb0*/  @P3 BRA `(.L_x_33) ;  /* 0x0000000000243947 */ /* 0x000fea0003800000 */
[----:B---34-:R-:W3:Y:S01]  /*0ec0*/  LDS R2, [UR9+0x8] ;  /* 0x00000809ff027984 */ /* 0x018ee20008000800 */
[----:B------:R-:W-:-:S05]  /*0ed0*/  IMAD.MOV.U32 R3, RZ, RZ, 0x6000 ;  /* 0x00006000ff037424 */ /* 0x000fca00078e00ff */
[----:B---3--:R-:W-:-:S04]  /*0ee0*/  LOP3.LUT R2, R2, 0x6000, R3, 0xd8, !PT ;  /* 0x0000600002027812 */ /* 0x008fc800078ed803 */
[----:B------:R-:W-:-:S05]  /*0ef0*/  LOP3.LUT R2, R2, 0x400000, RZ, 0xb8, !PT ;  /* 0x0040000002027812 */ /* 0x000fca00078eb8ff */
[----:B------:R3:W-:Y:S02]  /*0f00*/  STS [UR9+0x8], R2 ;  /* 0x00000802ff007988 */ /* 0x0007e40008000809 */
.L_x_32:
[----:B------:R-:W-:Y:S05]  /*0f10*/  BSYNC.RELIABLE B2 ;  /* 0x0000000000027941 */ /* 0x000fea0003800100 */
.L_x_29:
[----:B---345:R-:W3:Y:S02]  /*0f20*/  @!P3 LDS R2, [UR9+0x8] ;  /* 0x00000809ff02b984 */ /* 0x038ee40008000800 */
[----:B---3--:R-:W-:-:S05]  /*0f30*/  @!P3 LOP3.LUT R2, R2, 0x8000, RZ, 0xb8, !PT ;  /* 0x000080000202b812 */ /* 0x008fca00078eb8ff */
[----:B------:R5:W-:Y:S02]  /*0f40*/  @!P3 STS [UR9+0x8], R2 ;  /* 0x00000802ff00b988 */ /* 0x000be40008000809 */
.L_x_33:
[----:B------:R-:W-:Y:S05]  /*0f50*/  BSYNC.RECONVERGENT B3 ;  /* 0x0000000000037941 */ /* 0x000fea0003800200 */
.L_x_28:
[----:B------:R-:W-:Y:S05]  /*0f60*/  WARPSYNC.ALL ;  /* 0x0000000000007948 */ /* 0x000fea0003800000 */
[----:B------:R-:W-:Y:S01]  /*0f70*/  NOP ;  /* 0x0000000000007918 */ /* 0x000fe20000000000 */
[----:B------:R-:W-:-:S04]  /*0f80*/  UIADD3 UR5, UPT, UPT, UR4, 0x80, URZ ;  /* 0x0000008004057890 */ /* 0x000fc8000fffe0ff */
[----:B------:R-:W-:-:S04]  /*0f90*/  UIADD3 UR42, UP0, UPT, UR5, UR10, URZ ;  /* 0x0000000a052a7290 */ /* 0x000fc8000ff1e0ff */
[----:B------:R-:W-:Y:S01]  /*0fa0*/  ULEA.HI.X.SX32 UR43, UR5, UR11, 0x1, UP0 ;  /* 0x0000000b052b7291 */ /* 0x000fe200080f0eff */
[----:B------:R-:W-:Y:S11]  /*0fb0*/  @P0 BRA `(.L_x_34) ;  /* 0x0000000000300947 */ /* 0x000ff60003800000 */
[----:B---345:R-:W3:Y:S01]  /*0fc0*/  S2R R2, SR_LANEID ;  /* 0x0000000000027919 */ /* 0x038ee20000000000 */
[----:B------:R-:W-:Y:S05]  /*0fd0*/  WARPSYNC.ALL ;  /* 0x0000000000007948 */ /* 0x000fea0003800000 */
[----:B------:R-:W-:Y:S01]  /*0fe0*/  NOP ;  /* 0x0000000000007918 */ /* 0x000fe20000000000 */
[----:B---3--:R-:W-:-:S05]  /*0ff0*/  IMAD.SHL.U32 R6, R2, 0x4, RZ ;  /* 0x0000000402067824 */ /* 0x008fca00078e00ff */
[----:B------:R-:W3:Y:S01]  /*1000*/  LDS R7, [R6+UR9] ;  /* 0x0000000906077984 */ /* 0x000ee20008000800 */
[----:B------:R-:W-:-:S05]  /*1010*/  IADD3 R2, P1, PT, R6, UR42, RZ ;  /* 0x0000002a06027c10 */ /* 0x000fca000ff3e0ff */
[----:B------:R-:W-:-:S05]  /*1020*/  IMAD.X R3, RZ, RZ, UR43, P1 ;  /* 0x0000002bff037e24 */ /* 0x000fca00088e06ff */
[----:B---3--:R3:W4:Y:S01]  /*1030*/  ATOMG.E.EXCH.STRONG.GPU PT, RZ, [R2], R7 ;  /* 0x0000000702ff73a8 */ /* 0x00872200041ee100 */
[----:B------:R-:W-:-:S04]  /*1040*/  DEPBAR {5,4,3,2,1,0} ;  /* 0x0000003f0000791a */ /* 0x000fc80000000000 */
[----:B------:R-:W5:Y:S02]  /*1050*/  CCTL.E.C.LDCU.IV.DEEP [UR42] ;  /* 0x000000002a007540 */ /* 0x000f640009c08000 */
[----:B-----5:R3:W-:Y:S01]  /*1060*/  UTMACCTL.IV [UR42] ;  /* 0x000000002a0079b9 */ /* 0x0207e20008000000 */
[----:B------:R-:W-:Y:S01]  /*1070*/  NOP ;  /* 0x0000000000007918 */ /* 0x000fe20000000000 */
.L_x_34:
[----:B------:R-:W-:Y:S05]  /*1080*/  @P0 BRA `(.L_x_35) ;  /* 0x00000000000c0947 */ /* 0x000fea0003800000 */
[----:B------:R0:W-:Y:S01]  /*1090*/  UTMACMDFLUSH ;  /* 0x00000000000079b7 */ /* 0x0001e20000000000 */
[----:B------:R-:W-:Y:S05]  /*10a0*/  @P0 BRA `(.L_x_35) ;  /* 0x0000000000040947 */ /* 0x000fea0003800000 */
[----:B------:R-:W-:-:S04]  /*10b0*/  DEPBAR.LE SB0, 0x0 ;  /* 0x000080000000791a */ /* 0x000fc80000000000 */
.L_x_35:
[----:B------:R-:W-:Y:S05]  /*10c0*/  WARPSYNC.ALL ;  /* 0x0000000000007948 */ /* 0x000fea0003800000 */
[----:B------:R-:W-:Y:S01]  /*10d0*/  NOP ;  /* 0x0000000000007918 */ /* 0x000fe20000000000 */
[----:B----4-:R-:W-:Y:S06]  /*10e0*/  BAR.SYNC.DEFER_BLOCKING 0x0 ;  /* 0x0000000000007b1d */ /* 0x010fec0000010000 */
[----:B------:R-:W-:Y:S02]  /*10f0*/  BSSY.RECONVERGENT B3, `(.L_x_36) ;  /* 0x000000b000037945 */ /* 0x000fe40003800200 */
[----:B------:R-:W-:Y:S06]  /*1100*/  BAR.SYNC.DEFER_BLOCKING 0x0 ;  /* 0x0000000000007b1d */ /* 0x000fec0000010000 */
[----:B------:R4:W-:Y:S01]  /*1110*/  @!P0 STS [R10], RZ ;  /* 0x000000ff0a008388 */ /* 0x0009e20000000800 */
[----:B------:R-:W-:Y:S01]  /*1120*/  NOP ;  /* 0x0000000000007918 */ /* 0x000fe20000000000 */
[----:B------:R-:W-:Y:S05]  /*1130*/  @P3 BRA `(.L_x_37) ;  /* 0x0000000000183947 */ /* 0x000fea0003800000 */
[----:B---3-5:R-:W3:Y:S01]  /*1140*/  LDS R2, [UR9+0x8] ;  /* 0x00000809ff027984 */ /* 0x028ee20008000800 */
[----:B------:R-:W5:Y:S01]  /*1150*/  LDC.64 R6, c[0x0][0x390] ;  /* 0x0000e400ff067b82 */ /* 0x000f620000000a00 */
[----:B------:R-:W-:Y:S02]  /*1160*/  IMAD.MOV.U32 R3, RZ, RZ, 0x70 ;  /* 0x00000070ff037424 */ /* 0x000fe400078e00ff */
[----:B-----5:R5:W-:Y:S03]  /*1170*/  STS.64 [UR9], R6 ;  /* 0x00000006ff007988 */ /* 0x020be60008000a09 */
[----:B---3--:R-:W-:-:S05]  /*1180*/  LOP3.LUT R2, R2, 0x10, R3, 0xd8, !PT ;  /* 0x0000001002027812 */ /* 0x008fca00078ed803 */
[----:B------:R5:W-:Y:S02]  /*1190*/  STS [UR9+0x8], R2 ;  /* 0x00000802ff007988 */ /* 0x000be40008000809 */
.L_x_37:
[----:B---3--:R-:W-:Y:S05]  /*11a0*/  BSYNC.RECONVERGENT B3 ;  /* 0x0000000000037941 */ /* 0x008fea0003800200 */
.L_x_36:
[----:B------:R-:W-:Y:S04]  /*11b0*/  BSSY.RECONVERGENT B4, `(.L_x_38) ;  /* 0x0000011000047945 */ /* 0x000fe80003800200 */
[----:B------:R-:W-:Y:S04]  /*11c0*/  BSSY.RELIABLE B3, `(.L_x_39) ;  /* 0x000000e000037945 */ /* 0x000fe80003800100 */
[----:B------:R-:W-:Y:S05]  /*11d0*/  @P3 BRA `(.L_x_40) ;  /* 0x0000000000243947 */ /* 0x000fea0003800000 */
[----:B-----5:R-:W3:Y:S01]  /*11e0*/  LDS R2, [UR9+0x34] ;  /* 0x00003409ff027984 */ /* 0x020ee20008000800 */
[----:B------:R-:W-:-:S05]  /*11f0*/  IMAD.MOV.U32 R3, RZ, RZ, 0x3f000000 ;  /* 0x3f000000ff037424 */ /* 0x000fca00078e00ff */
[----:B---3--:R-:W-:-:S05]  /*1200*/  LOP3.LUT R2, R2, 0xff000000, R3, 0xb8, !PT ;  /* 0xff00000002027812 */ /* 0x008fca00078eb803 */
[----:B------:R3:W-:Y:S01]  /*1210*/  STS [UR9+0x34], R2 ;  /* 0x00003402ff007988 */ /* 0x0007e20008000809 */
[----:B------:R-:W-:Y:S05]  /*1220*/  @P3 BRA `(.L_x_41) ;  /* 0x00000000001c3947 */ /* 0x000fea0003800000 */
[----:B---3--:R-:W3:Y:S01]  /*1230*/  LDS R2, [UR9+0x38] ;  /* 0x00003809ff027984 */ /* 0x008ee20008000800 */
[----:B------:R-:W-:-:S05]  /*1240*/  IMAD.MOV.U32 R3, RZ, RZ, 0x7f ;  /* 0x0000007fff037424 */ /* 0x000fca00078e00ff */
[----:B---3--:R-:W-:-:S05]  /*1250*/  LOP3.LUT R2, R2, 0xff, R3, 0xb8, !PT ;  /* 0x000000ff02027812 */ /* 0x008fca00078eb803 */
[----:B------:R3:W-:Y:S02]  /*1260*/  STS [UR9+0x38], R2 ;  /* 0x00003802ff007988 */ /* 0x0007e40008000809 */
.L_x_40:
[----:B------:R-:W-:Y:S05]  /*1270*/  @P3 BREAK.RELIABLE B3 ;  /* 0x0000000000033942 */ /* 0x000fea0003800100 */
[----:B------:R-:W-:Y:S05]  /*1280*/  @P3 BRA `(.L_x_42) ;  /* 0x00000000000c3947 */ /* 0x000fea0003800000 */
[----:B------:R2:W-:Y:S02]  /*1290*/  STS [UR9+0x20], R5 ;  /* 0x00002005ff007988 */ /* 0x0005e40008000809 */
.L_x_41:
[----:B------:R-:W-:Y:S05]  /*12a0*/  BSYNC.RELIABLE B3 ;  /* 0x0000000000037941 */ /* 0x000fea0003800100 */
.L_x_39:
[----:B------:R2:W-:Y:S02]  /*12b0*/  @!P3 STS [UR9+0x24], R4 ;  /* 0x00002404ff00b988 */ /* 0x0005e40008000809 */
.L_x_42:
[----:B------:R-:W-:Y:S05]  /*12c0*/  BSYNC.RECONVERGENT B4 ;  /* 0x0000000000047941 */ /* 0x000fea0003800200 */
.L_x_38:
[----:B------:R-:W-:Y:S05]  /*12d0*/  WARPSYNC.ALL ;  /* 0x0000000000007948 */ /* 0x000fea0003800000 */
[----:B------:R-:W-:Y:S01]  /*12e0*/  NOP ;  /* 0x0000000000007918 */ /* 0x000fe20000000000 */
[----:B------:R-:W-:Y:S04]  /*12f0*/  BSSY.RECONVERGENT B4, `(.L_x_43) ;  /* 0x000000e000047945 */ /* 0x000fe80003800200 */
[----:B------:R-:W-:Y:S05]  /*1300*/  @P3 BRA `(.L_x_44) ;  /* 0x0000000000303947 */ /* 0x000fea0003800000 */
[----:B------:R-:W2:Y:S02]  /*1310*/  LDS R3, [UR9+0x34] ;  /* 0x00003409ff037984 */ /* 0x000ea40008000800 */
[----:B--2---:R-:W2:Y:S02]  /*1320*/  LDC.64 R4, c[0x0][0x3b8] ;  /* 0x0000ee00ff047b82 */ /* 0x004ea40000000a00 */
[----:B---3-5:R-:W3:Y:S01]  /*1330*/  LDS R2, [UR9+0x1c] ;  /* 0x00001c09ff027984 */ /* 0x028ee20008000800 */
[C---:B--2---:R-:W-:Y:S01]  /*1340*/  SHF.L.U64.HI R5, R4.reuse, 0x1, R5 ;  /* 0x0000000104057819 */ /* 0x044fe20000010205 */
[----:B------:R-:W-:-:S03]  /*1350*/  IMAD.SHL.U32 R4, R4, 0x2, RZ ;  /* 0x0000000204047824 */ /* 0x000fc600078e00ff */
[--C-:B------:R-:W-:Y:S02]  /*1360*/  SHF.R.U32.HI R7, RZ, 0x4, R5.reuse ;  /* 0x00000004ff077819 */ /* 0x100fe40000011605 */
[----:B------:R-:W-:-:S05]  /*1370*/  SHF.R.U64 R4, R4, 0x4, R5 ;  /* 0x0000000404047819 */ /* 0x000fca0000001205 */
[----:B------:R2:W-:Y:S01]  /*1380*/  STS [UR9+0xc], R4 ;  /* 0x00000c04ff007988 */ /* 0x0005e20008000809 */
[----:B------:R-:W-:Y:S02]  /*1390*/  LOP3.LUT R3, R3, 0x7, RZ, 0xb8, !PT ;  /* 0x0000000703037812 */ /* 0x000fe400078eb8ff */
[----:B---3--:R-:W-:-:S03]  /*13a0*/  LOP3.LUT R2, R2, 0xf, R7, 0xb8, !PT ;  /* 0x0000000f02027812 */ /* 0x008fc600078eb807 */
[----:B------:R2:W-:Y:S04]  /*13b0*/  STS [UR9+0x34], R3 ;  /* 0x00003403ff007988 */ /* 0x0005e80008000809 */
[----:B------:R2:W-:Y:S02]  /*13c0*/  STS [UR9+0x1c], R2 ;  /* 0x00001c02ff007988 */ /* 0x0005e40008000809 */
.L_x_44:
[----:B------:R-:W-:Y:S05]  /*13d0*/  BSYNC.RECONVERGENT B4 ;  /* 0x0000000000047941 */ /* 0x000fea0003800200 */
.L_x_43:
[----:B------:R-:W-:Y:S04]  /*13e0*/  BSSY.RECONVERGENT B5, `(.L_x_45) ;  /* 0x000001a000057945 */ /* 0x000fe80003800200 */
[----:B------:R-:W-:Y:S04]  /*13f0*/  BSSY.RELIABLE B4, `(.L_x_46) ;  /* 0x0000015000047945 */ /* 0x000fe80003800100 */
[----:B------:R-:W-:Y:S05]  /*1400*/  @P3 BRA `(.L_x_47) ;  /* 0x0000000000203947 */ /* 0x000fea0003800000 */
[----:B--23-5:R-:W2:Y:S02]  /*1410*/  LDS R2, [UR9+0x34] ;  /* 0x00003409ff027984 */ /* 0x02cea40008000800 */
[----:B--2---:R-:W-:-:S05]  /*1420*/  LOP3.LUT R2, R2, 0x38, RZ, 0xb8, !PT ;  /* 0x0000003802027812 */ /* 0x004fca00078eb8ff */
[----:B------:R2:W-:Y:S01]  /*1430*/  STS [UR9+0x34], R2 ;  /* 0x00003402ff007988 */ /* 0x0005e20008000809 */
[----:B------:R-:W-:Y:S05]  /*1440*/  @P3 BRA `(.L_x_48) ;  /* 0x0000000000203947 */ /* 0x000fea0003800000 */
[----:B--2---:R-:W2:Y:S01]  /*1450*/  LDS R2, [UR9+0x8] ;  /* 0x00000809ff027984 */ /* 0x004ea20008000800 */
[----:B------:R-:W-:-:S05]  /*1460*/  IMAD.MOV.U32 R3, RZ, RZ, 0x780 ;  /* 0x00000780ff037424 */ /* 0x000fca00078e00ff */
[----:B--2---:R-:W-:-:S05]  /*1470*/  LOP3.LUT R2, R2, 0x300, R3, 0xd8, !PT ;  /* 0x0000030002027812 */ /* 0x004fca00078ed803 */
[----:B------:R2:W-:Y:S02]  /*1480*/  STS [UR9+0x8], R2 ;  /* 0x00000802ff007988 */ /* 0x0005e40008000809 */
.L_x_47:
[----:B------:R-:W-:Y:S05]  /*1490*/  @P3 BRA `(.L_x_49) ;  /* 0x0000000000283947 */ /* 0x000fea0003800000 */
[----:B--23-5:R-:W2:Y:S02]  /*14a0*/  LDS R2, [UR9+0x8] ;  /* 0x00000809ff027984 */ /* 0x02cea40008000800 */
[----:B--2---:R-:W-:-:S05]  /*14b0*/  LOP3.LUT R2, R2, 0x1800, RZ, 0xb8, !PT ;  /* 0x0000180002027812 */ /* 0x004fca00078eb8ff */
[----:B------:R3:W-:Y:S02]  /*14c0*/  STS [UR9+0x8], R2 ;  /* 0x00000802ff007988 */ /* 0x0007e40008000809 */
.L_x_48:
[----:B------:R-:W-:Y:S05]  /*14d0*/  @P3 BREAK.RELIABLE B4 ;  /* 0x0000000000043942 */ /* 0x000fea0003800100 */
[----:B------:R-:W-:Y:S05]  /*14e0*/  @P3 BRA `(.L_x_50) ;  /* 0x0000000000243947 */ /* 0x000fea0003800000 */
[----:B--23--:R-:W2:Y:S01]  /*14f0*/  LDS R2, [UR9+0x8] ;  /* 0x00000809ff027984 */ /* 0x00cea20008000800 */
[----:B------:R-:W-:-:S05]  /*1500*/  IMAD.MOV.U32 R3, RZ, RZ, 0x6000 ;  /* 0x00006000ff037424 */ /* 0x000fca00078e00ff */
[----:B--2---:R-:W-:-:S04]  /*1510*/  LOP3.LUT R2, R2, 0x6000, R3, 0xd8, !PT ;  /* 0x0000600002027812 */ /* 0x004fc800078ed803 */
[----:B------:R-:W-:-:S05]  /*1520*/  LOP3.LUT R2, R2, 0x400000, RZ, 0xb8, !PT ;  /* 0x0040000002027812 */ /* 0x000fca00078eb8ff */
[----:B------:R2:W-:Y:S02]  /*1530*/  STS [UR9+0x8], R2 ;  /* 0x00000802ff007988 */ /* 0x0005e40008000809 */
.L_x_49:
[----:B------:R-:W-:Y:S05]  /*1540*/  BSYNC.RELIABLE B4 ;  /* 0x0000000000047941 */ /* 0x000fea0003800100 */
.L_x_46:
[----:B--23-5:R-:W2:Y:S02]  /*1550*/  @!P3 LDS R2, [UR9+0x8] ;  /* 0x00000809ff02b984 */ /* 0x02cea40008000800 */
[----:B--2---:R-:W-:-:S05]  /*1560*/  @!P3 LOP3.LUT R2, R2, 0x8000, RZ, 0xb8, !PT ;  /* 0x000080000202b812 */ /* 0x004fca00078eb8ff */
[----:B------:R5:W-:Y:S02]  /*1570*/  @!P3 STS [UR9+0x8], R2 ;  /* 0x00000802ff00b988 */ /* 0x000be40008000809 */
.L_x_50:
[----:B------:R-:W-:Y:S05]  /*1580*/  BSYNC.RECONVERGENT B5 ;  /* 0x0000000000057941 */ /* 0x000fea0003800200 */
.L_x_45:
[----:B------:R-:W-:Y:S05]  /*1590*/  WARPSYNC.ALL ;  /* 0x0000000000007948 */ /* 0x000fea0003800000 */
[----:B------:R-:W-:Y:S01]  /*15a0*/  NOP ;  /* 0x0000000000007918 */ /* 0x000fe20000000000 */
[----:B------:R-:W-:-:S04]  /*15b0*/  UIADD3 UR4, UPT, UPT, UR4, 0x100, URZ ;  /* 0x0000010004047890 */ /* 0x000fc8000fffe0ff */
[----:B------:R-:W-:-:S04]  /*15c0*/  UIADD3 UR10, UP0, UPT, UR4, UR10, URZ ;  /* 0x0000000a040a7290 */ /* 0x000fc8000ff1e0ff */
[----:B------:R-:W-:Y:S01]  /*15d0*/  ULEA.HI.X.SX32 UR11, UR4, UR11, 0x1, UP0 ;  /* 0x0000000b040b7291 */ /* 0x000fe200080f0eff */
[----:B------:R-:W-:Y:S11]  /*15e0*/  @P0 BRA `(.L_x_51) ;  /* 0x0000000000300947 */ /* 0x000ff60003800000 */
[----:B--23-5:R-:W2:Y:S01]  /*15f0*/  S2R R2, SR_LANEID ;  /* 0x0000000000027919 */ /* 0x02cea20000000000 */
[----:B------:R-:W-:Y:S05]  /*1600*/  WARPSYNC.ALL ;  /* 0x0000000000007948 */ /* 0x000fea0003800000 */
[----:B------:R-:W-:Y:S01]  /*1610*/  NOP ;  /* 0x0000000000007918 */ /* 0x000fe20000000000 */
[----:B--2---:R-:W-:-:S05]  /*1620*/  IMAD.SHL.U32 R4, R2, 0x4, RZ ;  /* 0x0000000402047824 */ /* 0x004fca00078e00ff */
[----:B------:R-:W2:Y:S01]  /*1630*/  LDS R5, [R4+UR9] ;  /* 0x0000000904057984 */ /* 0x000ea20008000800 */
[----:B------:R-:W-:-:S05]  /*1640*/  IADD3 R2, P1, PT, R4, UR10, RZ ;  /* 0x0000000a04027c10 */ /* 0x000fca000ff3e0ff */
[----:B------:R-:W-:-:S05]  /*1650*/  IMAD.X R3, RZ, RZ, UR11, P1 ;  /* 0x0000000bff037e24 */ /* 0x000fca00088e06ff */
[----:B--2---:R2:W3:Y:S01]  /*1660*/  ATOMG.E.EXCH.STRONG.GPU PT, RZ, [R2], R5 ;  /* 0x0000000502ff73a8 */ /* 0x0044e200041ee100 */
[----:B------:R-:W-:-:S04]  /*1670*/  DEPBAR {5,4,3,2,1,0} ;  /* 0x0000003f0000791a */ /* 0x000fc80000000000 */
[----:B------:R-:W5:Y:S02]  /*1680*/  CCTL.E.C.LDCU.IV.DEEP [UR10] ;  /* 0x000000000a007540 */ /* 0x000f640009c08000 */
[----:B-----5:R2:W-:Y:S01]  /*1690*/  UTMACCTL.IV [UR10] ;  /* 0x000000000a0079b9 */ /* 0x0205e20008000000 */
[----:B------:R-:W-:Y:S01]  /*16a0*/  NOP ;  /* 0x0000000000007918 */ /* 0x000fe20000000000 */
.L_x_51:
[----:B------:R-:W-:Y:S05]  /*16b0*/  @P0 BRA `(.L_x_52) ;  /* 0x00000000000c0947 */ /* 0x000fea0003800000 */
[----:B------:R0:W-:Y:S01]  /*16c0*/  UTMACMDFLUSH ;  /* 0x00000000000079b7 */ /* 0x0001e20000000000 */
[----:B------:R-:W-:Y:S05]  /*16d0*/  @P0 BRA `(.L_x_52) ;  /* 0x0000000000040947 */ /* 0x000fea0003800000 */
[----:B------:R-:W-:-:S04]  /*16e0*/  DEPBAR.LE SB0, 0x0 ;  /* 0x000080000000791a */ /* 0x000fc80000000000 */
.L_x_52:
[----:B------:R-:W-:Y:S05]  /*16f0*/  WARPSYNC.ALL ;  /* 0x0000000000007948 */ /* 0x000fea0003800000 */
[----:B------:R-:W-:Y:S01]  /*1700*/  NOP ;  /* 0x0000000000007918 */ /* 0x000fe20000000000 */
[----:B---3--:R-:W-:Y:S01]  /*1710*/  BAR.SYNC.DEFER_BLOCKING 0x0 ;  /* 0x0000000000007b1d */ /* 0x008fe20000010000 */
[----:B--2--5:R-:W-:Y:S01]  /*1720*/  SHF.R.U32.HI R2, RZ, 0x5, R0 ;  /* 0x00000005ff027819 */ /* 0x024fe20000011600 */
[----:B------:R-:W-:-:S03]  /*1730*/  USHF.L.U32 UR23, UR23, 0x7, URZ ;  /* 0x0000000717177899 */ /* 0x000fc600080006ff */
[----:B------:R-:W-:Y:S01]  /*1740*/  R2UR UR12, R2 ;  /* 0x00000000020c72ca */ /* 0x000fe200000e0000 */
[----:B------:R-:W-:Y:S01]  /*1750*/  VOTEU.ALL UP0, P3 ;  /* 0x0000000000ff7886 */ /* 0x000fe20001800000 */
[----:B------:R-:W-:Y:S01]  /*1760*/  UMOV UR4, 0x1 ;  /* 0x0000000100047882 */ /* 0x000fe20000000000 */
[----:B------:R-:W-:Y:S01]  /*1770*/  VOTEU.ALL UP1, P3 ;  /* 0x0000000000ff7886 */ /* 0x000fe20001820000 */
[----:B------:R-:W-:Y:S02]  /*1780*/  BSSY.RECONVERGENT B5, `(.L_x_53) ;  /* 0x0000018000057945 */ /* 0x000fe40003800200 */
[----:B------:R-:W-:-:S04]  /*1790*/  @!UP0 UIADD3 UR16, UPT, UPT, -UR4, 0x100000, URZ ;  /* 0x0010000004108890 */ /* 0x000fc8000fffe1ff */
[----:B------:R-:W-:Y:S02]  /*17a0*/  @!UP0 USHF.L.U32 UR17, UR16, 0xb, URZ ;  /* 0x0000000b10118899 */ /* 0x000fe400080006ff */
[----:B------:R-:W-:Y:S02]  /*17b0*/  @!UP0 USHF.L.U32 UR16, UR16, 0x1, URZ ;  /* 0x0000000110108899 */ /* 0x000fe400080006ff */
[----:B------:R-:W-:-:S04]  /*17c0*/  @!UP0 UIADD3 UR4, UPT, UPT, -UR4, 0x100000, URZ ;  /* 0x0010000004048890 */ /* 0x000fc8000fffe1ff */
[----:B------:R-:W-:Y:S02]  /*17d0*/  @!UP0 USHF.L.U32 UR5, UR4, 0xb, URZ ;  /* 0x0000000b04058899 */ /* 0x000fe400080006ff */
[----:B------:R-:W-:Y:S01]  /*17e0*/  @!UP0 USHF.L.U32 UR4, UR4, 0x1, URZ ;  /* 0x0000000104048899 */ /* 0x000fe200080006ff */
[----:B------:R-:W-:Y:S01]  /*17f0*/  VOTEU.ALL UP0, P3 ;  /* 0x0000000000ff7886 */ /* 0x000fe20001800000 */
[----:B------:R-:W2:Y:S04]  /*1800*/  FENCE.VIEW.ASYNC.S ;  /* 0x00000000000073c6 */ /* 0x000ea80000000000 */
[----:B--2---:R2:W3:Y:S06]  /*1810*/  @!UP0 SYNCS.EXCH.64 URZ, [UR9+0x40000], UR16 ;  /* 0x0400001009ff85b2 */ /* 0x0044ec0008000100 */
[----:B------:R2:W3:Y:S02]  /*1820*/  @!UP1 SYNCS.EXCH.64 URZ, [UR9+0x40020], UR4 ;  /* 0x0400200409ff95b2 */ /* 0x0004e40008000100 */
[----:B---3--:R-:W-:Y:S06]  /*1830*/  BAR.SYNC.DEFER_BLOCKING 0x0 ;  /* 0x0000000000007b1d */ /* 0x008fec0000010000 */
[----:B------:R-:W-:Y:S05]  /*1840*/  @P3 BRA `(.L_x_54) ;  /* 0x00000000002c3947 */ /* 0x000fea0003800000 */
[----:B--2---:R-:W-:Y:S02]  /*1850*/  UMOV UR4, 0x1 ;  /* 0x0000000100047882 */ /* 0x004fe40000000000 */
[----:B------:R-:W-:-:S04]  /*1860*/  UIADD3 UR16, UPT, UPT, -UR4, 0x100000, URZ ;  /* 0x0010000004107890 */ /* 0x000fc8000fffe1ff */
[----:B------:R-:W-:Y:S02]  /*1870*/  USHF.L.U32 UR17, UR16, 0xb, URZ ;  /* 0x0000000b10117899 */ /* 0x000fe400080006ff */
[----:B------:R-:W-:Y:S02]  /*1880*/  USHF.L.U32 UR16, UR16, 0x1, URZ ;  /* 0x0000000110107899 */ /* 0x000fe400080006ff */
[----:B------:R-:W-:-:S04]  /*1890*/  UIADD3 UR4, UPT, UPT, -UR4, 0x100000, URZ ;  /* 0x0010000004047890 */ /* 0x000fc8000fffe1ff */
[----:B------:R-:W-:Y:S02]  /*18a0*/  USHF.L.U32 UR5, UR4, 0xb, URZ ;  /* 0x0000000b04057899 */ /* 0x000fe400080006ff */
[----:B------:R-:W-:Y:S01]  /*18b0*/  USHF.L.U32 UR4, UR4, 0x1, URZ ;  /* 0x0000000104047899 */ /* 0x000fe200080006ff */
[----:B------:R-:W2:Y:S03]  /*18c0*/  FENCE.VIEW.ASYNC.S ;  /* 0x00000000000073c6 */ /* 0x000ea60000000000 */
[----:B--2---:R3:W5:Y:S08]  /*18d0*/  SYNCS.EXCH.64 URZ, [UR9+0x40008], UR16 ;  /* 0x0400081009ff75b2 */ /* 0x0047700008000100 */
[----:B------:R3:W2:Y:S02]  /*18e0*/  SYNCS.EXCH.64 URZ, [UR9+0x40028], UR4 ;  /* 0x0400280409ff75b2 */ /* 0x0006a40008000100 */
[----:B---3--:R-:W-:Y:S01]  /*18f0*/  NOP ;  /* 0x0000000000007918 */ /* 0x008fe20000000000 */
.L_x_54:
[----:B--2---:R-:W-:Y:S05]  /*1900*/  BSYNC.RECONVERGENT B5 ;  /* 0x0000000000057941 */ /* 0x004fea0003800200 */
.L_x_53:
[----:B-----5:R-:W-:Y:S06]  /*1910*/  BAR.SYNC.DEFER_BLOCKING 0x0 ;  /* 0x0000000000007b1d */ /* 0x020fec0000010000 */
[----:B------:R-:W-:Y:S04]  /*1920*/  BSSY.RECONVERGENT B5, `(.L_x_55) ;  /* 0x000000d000057945 */ /* 0x000fe80003800200 */
[----:B------:R-:W-:Y:S05]  /*1930*/  @P3 BRA `(.L_x_56) ;  /* 0x00000000002c3947 */ /* 0x000fea0003800000 */
[----:B------:R-:W-:Y:S02]  /*1940*/  UMOV UR4, 0x1 ;  /* 0x0000000100047882 */ /* 0x000fe40000000000 */
[----:B------:R-:W-:-:S04]  /*1950*/  UIADD3 UR16, UPT, UPT, -UR4, 0x100000, URZ ;  /* 0x0010000004107890 */ /* 0x000fc8000fffe1ff */
[----:B------:R-:W-:Y:S02]  /*1960*/  USHF.L.U32 UR17, UR16, 0xb, URZ ;  /* 0x0000000b10117899 */ /* 0x000fe400080006ff */
[----:B------:R-:W-:Y:S02]  /*1970*/  USHF.L.U32 UR16, UR16, 0x1, URZ ;  /* 0x0000000110107899 */ /* 0x000fe400080006ff */
[----:B------:R-:W-:-:S04]  /*1980*/  UIADD3 UR4, UPT, UPT, -UR4, 0x100000, URZ ;  /* 0x0010000004047890 */ /* 0x000fc8000fffe1ff */
[----:B------:R-:W-:Y:S02]  /*1990*/  USHF.L.U32 UR5, UR4, 0xb, URZ ;  /* 0x0000000b04057899 */ /* 0x000fe400080006ff */
[----:B------:R-:W-:Y:S01]  /*19a0*/  USHF.L.U32 UR4, UR4, 0x1, URZ ;  /* 0x0000000104047899 */ /* 0x000fe200080006ff */
[----:B------:R-:W2:Y:S03]  /*19b0*/  FENCE.VIEW.ASYNC.S ;  /* 0x00000000000073c6 */ /* 0x000ea60000000000 */
[----:B--2---:R2:W3:Y:S08]  /*19c0*/  SYNCS.EXCH.64 URZ, [UR9+0x40010], UR16 ;  /* 0x0400101009ff75b2 */ /* 0x0044f00008000100 */
[----:B------:R2:W5:Y:S01]  /*19d0*/  SYNCS.EXCH.64 URZ, [UR9+0x40030], UR4 ;  /* 0x0400300409ff75b2 */ /* 0x0005620008000100 */
[----:B------:R-:W-:Y:S01]  /*19e0*/  NOP ;  /* 0x0000000000007918 */ /* 0x000fe20000000000 */
.L_x_56:
[----:B--2---:R-:W-:Y:S05]  /*19f0*/  BSYNC.RECONVERGENT B5 ;  /* 0x0000000000057941 */ /* 0x004fea0003800200 */
.L_x_55:
[----:B---3-5:R-:W-:Y:S01]  /*1a00*/  BAR.SYNC.DEFER_BLOCKING 0x0 ;  /* 0x0000000000007b1d */ /* 0x028fe20000010000 */
[----:B------:R-:W-:Y:S01]  /*1a10*/  UIADD3 UR13, UPT, UPT, UR9, 0x40020, URZ ;  /* 0x00040020090d7890 */ /* 0x000fe2000fffe0ff */
[----:B------:R-:W-:Y:S01]  /*1a20*/  ISETP.GE.AND P0, PT, R12, 0x1, PT ;  /* 0x000000010c00780c */ /* 0x000fe20003f06270 */
[----:B------:R-:W-:-:S03]  /*1a30*/  USHF.L.U32 UR27, UR14, 0x7, URZ ;  /* 0x000000070e1b7899 */ /* 0x000fc600080006ff */
        /* <DEDUP_REMOVED lines=13> */
.L_x_58:
[----:B--2---:R-:W-:Y:S05]  /*1b10*/  BSYNC.RECONVERGENT B5 ;  /* 0x0000000000057941 */ /* 0x004fea0003800200 */
.L_x_57:
[----:B------:R-:W-:Y:S05]  /*1b20*/  @!P0 BRA `(.L_x_59) ;  /* 0x0000000c00448947 */ /* 0x000fea0003800000 */
[----:B---3-5:R-:W-:Y:S01]  /*1b30*/  BAR.SYNC.DEFER_BLOCKING 0x0 ;  /* 0x0000000000007b1d */ /* 0x028fe20000010000 */
[----:B------:R-:W-:Y:S01]  /*1b40*/  @!P3 IMAD.MOV.U32 R2, RZ, RZ, 0x10000 ;  /* 0x00010000ff02b424 */ /* 0x000fe200078e00ff */
[----:B------:R-:W-:Y:S01]  /*1b50*/  ELECT P1, URZ, PT ;  /* 0x0000000000ff782f */ /* 0x000fe20003820000 */
[----:B------:R-:W-:-:S03]  /*1b60*/  ULOP3.LUT UR4, UR12, 0x1, URZ, 0xc0, !UPT ;  /* 0x000000010c047892 */ /* 0x000fc6000f8ec0ff */
[C---:B------:R-:W-:Y:S02]  /*1b70*/  ISETP.LT.U32.AND P1, PT, R132.reuse, 0x40, P1 ;  /* 0x000000408400780c */ /* 0x040fe40000f21070 */
[----:B------:R-:W-:Y:S01]  /*1b80*/  ELECT P0, URZ, PT ;  /* 0x0000000000ff782f */ /* 0x000fe20003800000 */
[----:B------:R-:W-:Y:S02]  /*1b90*/  ULEA UR24, UR4, UR9, 0xe ;  /* 0x0000000904187291 */ /* 0x000fe4000f8e70ff */
[----:B------:R-:W-:Y:S01]  /*1ba0*/  USHF.L.U32 UR26, UR4, 0x6, URZ ;  /* 0x00000006041a7899 */ /* 0x000fe200080006ff */
[----:B------:R-:W-:-:S06]  /*1bb0*/  ISETP.LT.U32.AND P0, PT, R132, 0x40, P0 ;  /* 0x000000408400780c */ /* 0x000fcc0000701070 */
[----:B------:R-:W-:Y:S01]  /*1bc0*/  UMOV UR22, UR26 ;  /* 0x0000001a00167c82 */ /* 0x000fe20008000000 */
[----:B------:R-:W-:Y:S01]  /*1bd0*/  VOTEU.ANY UP0, P1 ;  /* 0x0000000000ff7886 */ /* 0x000fe20000800100 */
[----:B------:R2:W-:Y:S01]  /*1be0*/  @!P3 SYNCS.ARRIVE.TRANS64 RZ, [UR9+0x40000], R2 ;  /* 0x04000002ffffb9a7 */ /* 0x0005e20008000009 */
[----:B------:R3:W-:Y:S06]  /*1bf0*/  MEMBAR.ALL.CTA ;  /* 0x0000000000007992 */ /* 0x0007ec0000008000 */
[----:B---3--:R-:W3:Y:S01]  /*1c00*/  FENCE.VIEW.ASYNC.S ;  /* 0x00000000000073c6 */ /* 0x008ee20000000000 */
[----:B------:R-:W-:Y:S01]  /*1c10*/  @UP0 UIADD3 UR25, UPT, UPT, UR9, 0x40000, URZ ;  /* 0x0004000009190890 */ /* 0x000fe2000fffe0ff */
[----:B---3--:R-:W-:Y:S01]  /*1c20*/  VOTEU.ANY UP0, P1 ;  /* 0x0000000000ff7886 */ /* 0x008fe20000800100 */
[----:B------:R-:W-:-:S05]  /*1c30*/  VOTEU.ANY UP1, P0 ;  /* 0x0000000000ff7886 */ /* 0x000fca0000020100 */
[----:B------:R-:W-:Y:S02]  /*1c40*/  @UP1 UIADD3 UR20, UPT, UPT, UR24, 0x20000, URZ ;  /* 0x0002000018141890 */ /* 0x000fe4000fffe0ff */
[----:B------:R-:W-:Y:S01]  /*1c50*/  @UP1 UIADD3 UR21, UPT, UPT, UR9, 0x40000, URZ ;  /* 0x0004000009151890 */ /* 0x000fe2000fffe0ff */
[----:B------:R-:W-:Y:S01]  /*1c60*/  VOTEU.ANY UP1, P0 ;  /* 0x0000000000ff7886 */ /* 0x000fe20000020100 */
[----:B------:R-:W-:Y:S06]  /*1c70*/  BAR.SYNC.DEFER_BLOCKING 0x0 ;  /* 0x0000000000007b1d */ /* 0x000fec0000010000 */
[----:B------:R2:W-:Y:S01]  /*1c80*/  @UP0 UTMALDG.2D [UR24], [UR6] ;  /* 0x00000018060005b4 */ /* 0x0005e20008008000 */
[----:B------:R-:W-:Y:S01]  /*1c90*/  UISETP.NE.U32.AND UP0, UPT, UR12, URZ, UPT ;  /* 0x000000ff0c00728c */ /* 0x000fe2000bf05070 */
[----:B------:R-:W-:Y:S06]  /*1ca0*/  BAR.SYNC.DEFER_BLOCKING 0x0 ;  /* 0x0000000000007b1d */ /* 0x000fec0000010000 */
[----:B------:R2:W-:Y:S02]  /*1cb0*/  @UP1 UTMALDG.2D [UR20], [UR42] ;  /* 0x000000142a0015b4 */ /* 0x0005e40008008000 */
[----:B------:R-:W-:Y:S06]  /*1cc0*/  BAR.SYNC.DEFER_BLOCKING 0x0 ;  /* 0x0000000000007b1d */ /* 0x000fec0000010000 */
[----:B------:R-:W3:Y:S02]  /*1cd0*/  SYNCS.PHASECHK.TRANS64.TRYWAIT P0, [UR9+0x40000], RZ ;  /* 0x040000ffff0075a7 */ /* 0x000ee40008001109 */
[----:B--23--:R-:W-:Y:S05]  /*1ce0*/  @!P0 BRA `(.L_x_60) ;  /* 0x0000001400a08947 */ /* 0x00cfea0003800000 */
.L_x_78:
[----:B------:R-:W-:Y:S05]  /*1cf0*/  BRA.U UP0, `(.L_x_61) ;  /* 0x0000000100c87547 */ /* 0x000fea000b800000 */
[----:B------:R-:W-:Y:S02]  /*1d00*/  USHF.R.U32.HI UR14, URZ, 0x4, UR9 ;  /* 0x00000004ff0e7899 */ /* 0x000fe40008011609 */
[----:B------:R-:W-:Y:S02]  /*1d10*/  UIADD3 UR15, UPT, UPT, UR9, 0x20000, URZ ;  /* 0x00020000090f7890 */ /* 0x000fe4000fffe0ff */
[----:B------:R-:W-:Y:S02]  /*1d20*/  USGXT.U32 UR14, UR14, 0xe ;  /* 0x0000000e0e0e789a */ /* 0x000fe40008000000 */
[----:B------:R-:W-:Y:S02]  /*1d30*/  USHF.R.U32.HI UR15, URZ, 0x4, UR15 ;  /* 0x00000004ff0f7899 */ /* 0x000fe4000801160f */
[----:B------:R-:W-:Y:S02]  /*1d40*/  UIADD3 UR50, UP0, UPT, UR14, 0x2, URZ ;  /* 0x000000020e327890 */ /* 0x000fe4000ff1e0ff */
[----:B------:R-:W-:Y:S01]  /*1d50*/  USGXT.U32 UR16, UR15, 0xe ;  /* 0x0000000e0f10789a */ /* 0x000fe20008000000 */
[----:B------:R-:W-:Y:S01]  /*1d60*/  UMOV UR4, URZ ;  /* 0x000000ff00047c82 */ /* 0x000fe20008000000 */
[----:B------:R-:W-:Y:S01]  /*1d70*/  UMOV UR5, URZ ;  /* 0x000000ff00057c82 */ /* 0x000fe20008000000 */
[----:B------:R-:W-:-:S02]  /*1d80*/  UIADD3.X UR51, UPT, UPT, UR4, 0x40004040, URZ, UP0, !UPT ;  /* 0x4000404004337890 */ /* 0x000fc400087fe4ff */
[----:B------:R-:W-:Y:S02]  /*1d90*/  UIADD3 UR48, UP0, UPT, UR16, 0x2, URZ ;  /* 0x0000000210307890 */ /* 0x000fe4000ff1e0ff */
[----:B------:R-:W-:Y:S02]  /*1da0*/  UIADD3.64 UR24, UPT, UPT, UR50, 0x4, URZ ;  /* 0x0000000432187897 */ /* 0x000fe4000fffe0ff */
[----:B------:R-:W-:Y:S02]  /*1db0*/  UIADD3.X UR49, UPT, UPT, UR5, 0x40004040, URZ, UP0, !UPT ;  /* 0x4000404005317890 */ /* 0x000fe400087fe4ff */
[----:B------:R-:W-:Y:S02]  /*1dc0*/  UIADD3.64 UR4, UPT, UPT, UR50, 0x2, URZ ;  /* 0x0000000232047897 */ /* 0x000fe4000fffe0ff */
[----:B------:R-:W-:Y:S02]  /*1dd0*/  UIADD3.64 UR20, UPT, UPT, UR48, 0x2, URZ ;  /* 0x0000000230147897 */ /* 0x000fe4000fffe0ff */
[----:B------:R-:W-:-:S02]  /*1de0*/  UIADD3.64 UR28, UPT, UPT, UR48, 0x4, URZ ;  /* 0x00000004301c7897 */ /* 0x000fc4000fffe0ff */
[----:B------:R-:W-:Y:S02]  /*1df0*/  UIADD3.64 UR30, UPT, UPT, UR50, 0x3fe, URZ ;  /* 0x000003fe321e7897 */ /* 0x000fe4000fffe0ff */
[----:B------:R-:W-:Y:S02]  /*1e00*/  UIADD3.64 UR32, UPT, UPT, UR48, 0x3fe, URZ ;  /* 0x000003fe30207897 */ /* 0x000fe4000fffe0ff */
[----:B------:R-:W-:Y:S02]  /*1e10*/  UIADD3.64 UR34, UPT, UPT, UR50, 0x400, URZ ;  /* 0x0000040032227897 */ /* 0x000fe4000fffe0ff */
[----:B------:R-:W-:Y:S02]  /*1e20*/  UIADD3.64 UR36, UPT, UPT, UR48, 0x400, URZ ;  /* 0x0000040030247897 */ /* 0x000fe4000fffe0ff */
[----:B------:R-:W-:Y:S02]  /*1e30*/  UIADD3.64 UR38, UPT, UPT, UR50, 0x402, URZ ;  /* 0x0000040232267897 */ /* 0x000fe4000fffe0ff */
[----:B------:R-:W-:Y:S01]  /*1e40*/  UIADD3.64 UR40, UPT, UPT, UR48, 0x402, URZ ;  /* 0x0000040230287897 */ /* 0x000fe2000fffe0ff */
[----:B------:R-:W-:Y:S01]  /*1e50*/  UMOV UR18, 0x0 ;  /* 0x0000000000127882 */ /* 0x000fe20000000000 */
[----:B------:R-:W-:Y:S01]  /*1e60*/  UMOV UR19, 0x8200010 ;  /* 0x0820001000137882 */ /* 0x000fe20000000000 */
[----:B------:R-:W-:Y:S01]  /*1e70*/  UIADD3.64 UR44, UPT, UPT, UR50, 0x404, URZ ;  /* 0x00000404322c7897 */ /* 0x000fe2000fffe0ff */
[----:B------:R-:W-:Y:S01]  /*1e80*/  UMOV UR15, 0x40004040 ;  /* 0x40004040000f7882 */ /* 0x000fe20000000000 */
[----:B------:R-:W-:Y:S01]  /*1e90*/  UIADD3.64 UR46, UPT, UPT, UR48, 0x404, URZ ;  /* 0x00000404302e7897 */ /* 0x000fe2000fffe0ff */
[----:B------:R-:W-:Y:S01]  /*1ea0*/  UMOV UR17, 0x40004040 ;  /* 0x4000404000117882 */ /* 0x000fe20000000000 */
[----:B------:R-:W-:Y:S01]  /*1eb0*/  UMOV UR52, 0x0 ;  /* 0x0000000000347882 */ /* 0x000fe20000000000 */
[----:B------:R-:W-:Y:S01]  /*1ec0*/  UMOV UR53, 0x8200010 ;  /* 0x0820001000357882 */ /* 0x000fe20000000000 */
[----:B------:R-:W-:Y:S01]  /*1ed0*/  UMOV UR54, 0x0 ;  /* 0x0000000000367882 */ /* 0x000fe20000000000 */
[----:B------:R-:W-:Y:S01]  /*1ee0*/  UMOV UR55, 0x8200010 ;  /* 0x0820001000377882 */ /* 0x000fe20000000000 */
[----:B------:R2:W-:Y:S01]  /*1ef0*/  UTCHMMA gdesc[UR14], gdesc[UR16], tmem[UR8], tmem[UR18], idesc[UR19], !UPT ;  /* 0x00ff12100e0075ea */ /* 0x0005e2000f800008 */
[----:B------:R-:W-:Y:S01]  /*1f00*/  UMOV UR56, 0x0 ;  /* 0x0000000000387882 */ /* 0x000fe20000000000 */
[----:B------:R-:W-:Y:S01]  /*1f10*/  UMOV UR57, 0x8200010 ;  /* 0x0820001000397882 */ /* 0x000fe20000000000 */
[----:B------:R2:W-:Y:S01]  /*1f20*/  UTCHMMA gdesc[UR50], gdesc[UR48], tmem[UR8], tmem[UR52], idesc[UR53], UPT ;  /* 0x00ff3430320075ea */ /* 0x0005e2000b800008 */
        /* <DEDUP_REMOVED lines=12> */
[----:B------:R2:W-:Y:S01]  /*1ff0*/  UTCHMMA gdesc[UR38], gdesc[UR40], tmem[UR8], tmem[UR62], idesc[UR63], UPT ;  /* 0x00ff3e28260075ea */ /* 0x0005e2000b800008 */
[----:B------:R2:W-:Y:S01]  /*2000*/  UTCHMMA gdesc[UR44], gdesc[UR46], tmem[UR8], tmem[UR64], idesc[UR65], UPT ;  /* 0x00ff402e2c0075ea */ /* 0x0005e2000b800008 */
[----:B------:R-:W-:Y:S01]  /*2010*/  NOP ;  /* 0x0000000000007918 */ /* 0x000fe20000000000 */
.L_x_61:
[----:B------:R-:W-:Y:S01]  /*2020*/  ELECT P0, URZ, PT ;  /* 0x0000000000ff782f */ /* 0x000fe20003800000 */
[----:B--2---:R-:W-:Y:S01]  /*2030*/  UMOV UR4, UR13 ;  /* 0x0000000d00047c82 */ /* 0x004fe20008000000 */
[----:B------:R-:W-:Y:S02]  /*2040*/  UMOV UR5, URZ ;  /* 0x000000ff00057c82 */ /* 0x000fe40008000000 */
[----:B------:R-:W-:-:S13]  /*2050*/  ISETP.LT.U32.AND P0, PT, R132, 0x20, P0 ;  /* 0x000000208400780c */ /* 0x000fda0000701070 */
[----:B------:R-:W-:Y:S01]  /*2060*/  VOTEU.ANY UP0, P0 ;  /* 0x0000000000ff7886 */ /* 0x000fe20000000100 */
[----:B------:R-:W-:Y:S01]  /*2070*/  VOTEU.ANY UP1, P0 ;  /* 0x0000000000ff7886 */ /* 0x000fe20000020100 */
[----:B------:R-:W-:-:S03]  /*2080*/  ISETP.GE.U32.AND P0, PT, R12, 0x81, PT ;  /* 0x000000810c00780c */ /* 0x000fc60003f06070 */
[----:B------:R-:W-:Y:S02]  /*2090*/  @UP0 UMOV UR4, UR4 ;  /* 0x0000000400040c82 */ /* 0x000fe40008000000 */
[----:B------:R2:W-:Y:S01]  /*20a0*/  @UP1 UTCBAR [UR4], URZ ;  /* 0x000000ff040013e9 */ /* 0x0005e200080000ff */
[----:B------:R-:W-:Y:S06]  /*20b0*/  BAR.SYNC.DEFER_BLOCKING 0x0 ;  /* 0x0000000000007b1d */ /* 0x000fec0000010000 */
[----:B------:R-:W3:Y:S02]  /*20c0*/  SYNCS.PHASECHK.TRANS64.TRYWAIT P1, [UR9+0x40020], RZ ;  /* 0x040020ffff0075a7 */ /* 0x000ee40008021109 */
[----:B--23--:R-:W-:Y:S05]  /*20d0*/  @!P1 BRA `(.L_x_62) ;  /* 0x0000001000b09947 */ /* 0x00cfea0003800000 */
.L_x_79:
[----:B------:R-:W-:Y:S01]  /*20e0*/  IMAD.MOV.U32 R2, RZ, RZ, RZ ;  /* 0x000000ffff027224 */ /* 0x000fe200078e00ff */
[----:B------:R-:W-:Y:S06]  /*20f0*/  @!P0 BRA `(.L_x_59) ;  /* 0x0000000400d08947 */ /* 0x000fec0003800000 */
[----:B------:R-:W2:Y:S01]  /*2100*/  LDCU UR44, c[0x0][0x3a0] ;  /* 0x00007400ff2c77ac */ /* 0x000ea20008000800 */
[----:B------:R-:W-:Y:S01]  /*2110*/  UMOV UR45, 0x80 ;  /* 0x00000080002d7882 */ /* 0x000fe20000000000 */
[----:B------:R-:W-:-:S05]  /*2120*/  UMOV UR13, 0x1 ;  /* 0x00000001000d7882 */ /* 0x000fca0000000000 */
.L_x_66:
[----:B------:R-:W-:Y:S01]  /*2130*/  BAR.SYNC.DEFER_BLOCKING 0x0 ;  /* 0x0000000000007b1d */ /* 0x000fe20000010000 */
[----:B------:R-:W-:Y:S01]  /*2140*/  ULEA UR46, UR13, UR9, 0x3 ;  /* 0x000000090d2e7291 */ /* 0x000fe2000f8e18ff */
[----:B------:R-:W-:Y:S01]  /*2150*/  @!P3 IMAD.MOV.U32 R3, RZ, RZ, 0x10000 ;  /* 0x00010000ff03b424 */ /* 0x000fe200078e00ff */
[----:B------:R-:W-:Y:S01]  /*2160*/  ELECT P1, URZ, PT ;  /* 0x0000000000ff782f */ /* 0x000fe20003820000 */
[----:B------:R-:W-:-:S03]  /*2170*/  ULEA UR4, UR13, UR9, 0xf ;  /* 0x000000090d047291 */ /* 0x000fc6000f8e78ff */
[----:B------:R-:W-:Y:S01]  /*2180*/  ISETP.LT.U32.AND P1, PT, R132, 0x40, P1 ;  /* 0x000000408400780c */ /* 0x000fe20000f21070 */
[----:B------:R-:W-:Y:S01]  /*2190*/  ULOP3.LUT UR26, UR12, 0x1, URZ, 0xc0, !UPT ;  /* 0x000000010c1a7892 */ /* 0x000fe2000f8ec0ff */
[----:B------:R-:W-:-:S03]  /*21a0*/  ELECT P0, URZ, PT ;  /* 0x0000000000ff782f */ /* 0x000fc60003800000 */
[----:B------:R-:W-:Y:S02]  /*21b0*/  ULEA UR24, UR26, UR4, 0xe ;  /* 0x000000041a187291 */ /* 0x000fe4000f8e70ff */
[----:B------:R-:W-:Y:S01]  /*21c0*/  ULEA UR26, UR26, UR45, 0x6 ;  /* 0x0000002d1a1a7291 */ /* 0x000fe2000f8e30ff */
[----:B------:R-:W-:-:S05]  /*21d0*/  ISETP.LT.U32.AND P0, PT, R132, 0x40, P0 ;  /* 0x000000408400780c */ /* 0x000fca0000701070 */
[----:B------:R-:W-:Y:S01]  /*21e0*/  VOTEU.ANY UP0, P1 ;  /* 0x0000000000ff7886 */ /* 0x000fe20000800100 */
[----:B------:R-:W-:Y:S01]  /*21f0*/  UMOV UR22, UR26 ;  /* 0x0000001a00167c82 */ /* 0x000fe20008000000 */
[----:B------:R3:W-:Y:S01]  /*2200*/  @!P3 SYNCS.ARRIVE.TRANS64 RZ, [UR46+0x40000], R3 ;  /* 0x04000003ffffb9a7 */ /* 0x0007e2000800002e */
[----:B------:R5:W-:Y:S06]  /*2210*/  MEMBAR.ALL.CTA ;  /* 0x0000000000007992 */ /* 0x000bec0000008000 */
[----:B-----5:R-:W5:Y:S01]  /*2220*/  FENCE.VIEW.ASYNC.S ;  /* 0x00000000000073c6 */ /* 0x020f620000000000 */
[----:B------:R-:W-:Y:S01]  /*2230*/  @UP0 UIADD3 UR25, UPT, UPT, UR46, 0x40000, URZ ;  /* 0x000400002e190890 */ /* 0x000fe2000fffe0ff */
[----:B-----5:R-:W-:Y:S01]  /*2240*/  VOTEU.ANY UP0, P1 ;  /* 0x0000000000ff7886 */ /* 0x020fe20000800100 */
[----:B------:R-:W-:Y:S01]  /*2250*/  VOTEU.ANY UP1, P0 ;  /* 0x0000000000ff7886 */ /* 0x000fe20000020100 */
[----:B---3--:R-:W-:-:S04]  /*2260*/  IMAD.U32 R3, R2, -0x80000000, RZ ;  /* 0x8000000002037824 */ /* 0x008fc800078e00ff */
        /* <DEDUP_REMOVED lines=9> */
[----:B------:R-:W5:Y:S02]  /*2300*/  SYNCS.PHASECHK.TRANS64.TRYWAIT P0, [UR46+0x40000], R3 ;  /* 0x04000003ff0075a7 */ /* 0x000f64000800112e */
[----:B---3-5:R-:W-:Y:S05]  /*2310*/  @!P0 BRA `(.L_x_63) ;  /* 0x00000010002c8947 */ /* 0x028fea0003800000 */
.L_x_80:
        /* <DEDUP_REMOVED lines=11> */
[----:B------:R-:W-:Y:S02]  /*23d0*/  UIADD3 UR60, UP3, UPT, UR18, 0x2, URZ ;  /* 0x00000002123c7890 */ /* 0x000fe4000ff7e0ff */
[----:B------:R-:W-:Y:S02]  /*23e0*/  UIADD3 UR62, UP4, UPT, UR18, 0x4, URZ ;  /* 0x00000004123e7890 */ /* 0x000fe4000ff9e0ff */
[----:B------:R-:W-:Y:S02]  /*23f0*/  UIADD3.X UR5, UPT, UPT, UR5, 0x40004040, URZ, UP0, !UPT ;  /* 0x4000404005057890 */ /* 0x000fe400087fe4ff */
[----:B------:R-:W-:Y:S02]  /*2400*/  UIADD3 UR64, UP5, UPT, UR18, 0x3fe, URZ ;  /* 0x000003fe12407890 */ /* 0x000fe4000ffbe0ff */
[----:B------:R-:W-:-:S02]  /*2410*/  UIADD3 UR66, UP0, UPT, UR18, 0x400, URZ ;  /* 0x0000040012427890 */ /* 0x000fc4000ff1e0ff */
[----:B------:R-:W-:Y:S02]  /*2420*/  UIADD3 UR68, UP1, UPT, UR18, 0x402, URZ ;  /* 0x0000040212447890 */ /* 0x000fe4000ff3e0ff */
[----:B------:R-:W-:Y:S02]  /*2430*/  UIADD3.X UR61, UPT, UPT, UR19, URZ, URZ, UP3, !UPT ;  /* 0x000000ff133d7290 */ /* 0x000fe40009ffe4ff */
[----:B------:R-:W-:Y:S02]  /*2440*/  UIADD3 UR38, UP2, UPT, UR18, 0x404, URZ ;  /* 0x0000040412267890 */ /* 0x000fe4000ff5e0ff */
[----:B------:R-:W-:Y:S02]  /*2450*/  UIADD3 UR28, UP3, UPT, UR4, 0x2, URZ ;  /* 0x00000002041c7890 */ /* 0x000fe4000ff7e0ff */
[----:B------:R-:W-:Y:S02]  /*2460*/  UIADD3.X UR63, UPT, UPT, UR19, URZ, URZ, UP4, !UPT ;  /* 0x000000ff133f7290 */ /* 0x000fe4000a7fe4ff */
[----:B------:R-:W-:-:S02]  /*2470*/  UIADD3 UR30, UP4, UPT, UR4, 0x4, URZ ;  /* 0x00000004041e7890 */ /* 0x000fc4000ff9e0ff */
[----:B------:R-:W-:Y:S02]  /*2480*/  UIADD3.X UR65, UPT, UPT, UR19, URZ, URZ, UP5, !UPT ;  /* 0x000000ff13417290 */ /* 0x000fe4000affe4ff */
[----:B------:R-:W-:Y:S02]  /*2490*/  UIADD3 UR32, UP5, UPT, UR4, 0x3fe, URZ ;  /* 0x000003fe04207890 */ /* 0x000fe4000ffbe0ff */
[----:B------:R-:W-:Y:S02]  /*24a0*/  UIADD3.X UR67, UPT, UPT, UR19, URZ, URZ, UP0, !UPT ;  /* 0x000000ff13437290 */ /* 0x000fe400087fe4ff */
[----:B------:R-:W-:Y:S02]  /*24b0*/  UIADD3 UR34, UP0, UPT, UR4, 0x400, URZ ;  /* 0x0000040004227890 */ /* 0x000fe4000ff1e0ff */
[----:B------:R-:W-:Y:S02]  /*24c0*/  UIADD3.X UR69, UPT, UPT, UR19, URZ, URZ, UP1, !UPT ;  /* 0x000000ff13457290 */ /* 0x000fe40008ffe4ff */
[----:B------:R-:W-:-:S02]  /*24d0*/  UIADD3 UR36, UP1, UPT, UR4, 0x402, URZ ;  /* 0x0000040204247890 */ /* 0x000fc4000ff3e0ff */
[----:B------:R-:W-:Y:S02]  /*24e0*/  UIADD3.X UR39, UPT, UPT, UR19, URZ, URZ, UP2, !UPT ;  /* 0x000000ff13277290 */ /* 0x000fe400097fe4ff */
[----:B------:R-:W-:Y:S02]  /*24f0*/  UIADD3.X UR29, UPT, UPT, UR5, URZ, URZ, UP3, !UPT ;  /* 0x000000ff051d7290 */ /* 0x000fe40009ffe4ff */
[----:B------:R-:W-:Y:S02]  /*2500*/  UIADD3 UR40, UP2, UPT, UR4, 0x404, URZ ;  /* 0x0000040404287890 */ /* 0x000fe4000ff5e0ff */
[----:B------:R-:W-:Y:S02]  /*2510*/  UIADD3.X UR31, UPT, UPT, UR5, URZ, URZ, UP4, !UPT ;  /* 0x000000ff051f7290 */ /* 0x000fe4000a7fe4ff */
[----:B------:R-:W-:Y:S02]  /*2520*/  UIADD3.X UR33, UPT, UPT, UR5, URZ, URZ, UP5, !UPT ;  /* 0x000000ff05217290 */ /* 0x000fe4000affe4ff */
[----:B------:R-:W-:-:S02]  /*2530*/  UIADD3.X UR35, UPT, UPT, UR5, URZ, URZ, UP0, !UPT ;  /* 0x000000ff05237290 */ /* 0x000fc400087fe4ff */
[----:B------:R-:W-:Y:S01]  /*2540*/  UIADD3.X UR37, UPT, UPT, UR5, URZ, URZ, UP1, !UPT ;  /* 0x000000ff05257290 */ /* 0x000fe20008ffe4ff */
[----:B------:R-:W-:Y:S01]  /*2550*/  UMOV UR14, 0x0 ;  /* 0x00000000000e7882 */ /* 0x000fe20000000000 */
[----:B------:R-:W-:Y:S01]  /*2560*/  UMOV UR15, 0x8200010 ;  /* 0x08200010000f7882 */ /* 0x000fe20000000000 */
[----:B------:R-:W-:Y:S01]  /*2570*/  UMOV UR17, 0x40004040 ;  /* 0x4000404000117882 */ /* 0x000fe20000000000 */
[----:B------:R-:W-:Y:S01]  /*2580*/  UMOV UR25, 0x40004040 ;  /* 0x4000404000197882 */ /* 0x000fe20000000000 */
[----:B------:R-:W-:Y:S01]  /*2590*/  UIADD3.X UR41, UPT, UPT, UR5, URZ, URZ, UP2, !UPT ;  /* 0x000000ff05297290 */ /* 0x000fe200097fe4ff */
[----:B------:R3:W-:Y:S01]  /*25a0*/  UTCHMMA gdesc[UR16], gdesc[UR24], tmem[UR8], tmem[UR14], idesc[UR15], UPT ;  /* 0x00ff0e18100075ea */ /* 0x0007e2000b800008 */
[----:B------:R-:W-:Y:S01]  /*25b0*/  UMOV UR20, 0x0 ;  /* 0x0000000000147882 */ /* 0x000fe20000000000 */
[----:B------:R-:W-:Y:S01]  /*25c0*/  UMOV UR21, 0x8200010 ;  /* 0x0820001000157882 */ /* 0x000fe20000000000 */
[----:B------:R-:W-:Y:S01]  /*25d0*/  UMOV UR48, 0x0 ;  /* 0x0000000000307882 */ /* 0x000fe20000000000 */
[----:B------:R-:W-:Y:S01]  /*25e0*/  UMOV UR49, 0x8200010 ;  /* 0x0820001000317882 */ /* 0x000fe20000000000 */
        /* <DEDUP_REMOVED lines=18> */
.L_x_64:
[----:B------:R-:W-:Y:S01]  /*2710*/  ELECT P0, URZ, PT ;  /* 0x0000000000ff782f */ /* 0x000fe20003800000 */
[----:B---3--:R-:W-:-:S03]  /*2720*/  UIADD3 UR4, UPT, UPT, UR46, 0x40020, URZ ;  /* 0x000400202e047890 */ /* 0x008fc6000fffe0ff */
[----:B------:R-:W-:Y:S01]  /*2730*/  ISETP.LT.U32.AND P0, PT, R132, 0x20, P0 ;  /* 0x000000208400780c */ /* 0x000fe20000701070 */
[----:B------:R-:W-:-:S12]  /*2740*/  UMOV UR5, URZ ;  /* 0x000000ff00057c82 */ /* 0x000fd80008000000 */
[----:B------:R-:W-:Y:S01]  /*2750*/  VOTEU.ANY UP0, P0 ;  /* 0x0000000000ff7886 */ /* 0x000fe20000000100 */
[----:B------:R-:W-:-:S04]  /*2760*/  VOTEU.ANY UP1, P0 ;  /* 0x0000000000ff7886 */ /* 0x000fc80000020100 */
[----:B------:R-:W-:Y:S02]  /*2770*/  @UP0 UMOV UR4, UR4 ;  /* 0x0000000400040c82 */ /* 0x000fe40008000000 */
[----:B------:R3:W-:Y:S01]  /*2780*/  @UP1 UTCBAR [UR4], URZ ;  /* 0x000000ff040013e9 */ /* 0x0007e200080000ff */
[----:B------:R-:W-:Y:S06]  /*2790*/  BAR.SYNC.DEFER_BLOCKING 0x0 ;  /* 0x0000000000007b1d */ /* 0x000fec0000010000 */
[----:B------:R-:W5:Y:S02]  /*27a0*/  SYNCS.PHASECHK.TRANS64.TRYWAIT P0, [UR46+0x40020], R3 ;  /* 0x04002003ff0075a7 */ /* 0x000f64000800112e */
[----:B---3-5:R-:W-:Y:S05]  /*27b0*/  @!P0 BRA `(.L_x_65) ;  /* 0x0000000c00108947 */ /* 0x028fea0003800000 */
.L_x_81:
[----:B------:R-:W-:Y:S02]  /*27c0*/  UIADD3 UR13, UPT, UPT, UR13, 0x1, URZ ;  /* 0x000000010d0d7890 */ /* 0x000fe4000fffe0ff */
[----:B------:R-:W-:Y:S02]  /*27d0*/  UIADD3 UR45, UPT, UPT, UR45, 0x80, URZ ;  /* 0x000000802d2d7890 */ /* 0x000fe4000fffe0ff */
[----:B------:R-:W-:-:S04]  /*27e0*/  UISETP.NE.U32.AND UP0, UPT, UR13, 0x4, UPT ;  /* 0x000000040d00788c */ /* 0x000fc8000bf05070 */
[----:B------:R-:W-:Y:S02]  /*27f0*/  USEL UR13, UR13, URZ, UP0 ;  /* 0x000000ff0d0d7287 */ /* 0x000fe40008000000 */
[----:B------:R-:W-:Y:S02]  /*2800*/  USEL UR4, URZ, 0x1, UP0 ;  /* 0x00000001ff047887 */ /* 0x000fe40008000000 */
[----:B--2---:R-:W-:-:S04]  /*2810*/  UISETP.GE.AND UP0, UPT, UR45, UR44, UPT ;  /* 0x0000002c2d00728c */ /* 0x004fc8000bf06270 */
[----:B------:R-:W-:-:S05]  /*2820*/  LOP3.LUT R2, R2, UR4, RZ, 0x3c, !PT ;  /* 0x0000000402027c12 */ /* 0x000fca000f8e3cff */
[----:B------:R-:W-:Y:S05]  /*2830*/  BRA.U !UP0, `(.L_x_66) ;  /* 0xfffffff9083c7547 */ /* 0x000fea000b83ffff */
.L_x_59:
[----:B---3-5:R-:W-:Y:S06]  /*2840*/  BAR.SYNC.DEFER_BLOCKING 0x0 ;  /* 0x0000000000007b1d */ /* 0x028fec0000010000 */
[----:B------:R-:W-:Y:S04]  /*2850*/  BSSY.RECONVERGENT B5, `(.L_x_67) ;  /* 0x0000004000057945 */ /* 0x000fe80003800200 */
[----:B------:R-:W-:Y:S05]  /*2860*/  @P3 BRA `(.L_x_68) ;  /* 0x0000000000083947 */ /* 0x000fea0003800000 */
[----:B------:R-:W2:Y:S02]  /*2870*/  SYNCS.CCTL.IV [UR9+0x40000] ;  /* 0x04000000ff0079b1 */ /* 0x000ea40008000009 */
[----:B--2---:R-:W2:Y:S02]  /*2880*/  SYNCS.CCTL.IV [UR9+0x40020] ;  /* 0x04002000ff0079b1 */ /* 0x004ea40008000009 */
.L_x_68:
[----:B------:R-:W-:Y:S05]  /*2890*/  BSYNC.RECONVERGENT B5 ;  /* 0x0000000000057941 */ /* 0x000fea0003800200 */
.L_x_67:
[----:B--2---:R-:W-:Y:S06]  /*28a0*/  BAR.SYNC.DEFER_BLOCKING 0x0 ;  /* 0x0000000000007b1d */ /* 0x004fec0000010000 */
[----:B------:R-:W-:Y:S04]  /*28b0*/  BSSY.RECONVERGENT B5, `(.L_x_69) ;  /* 0x0000004000057945 */ /* 0x000fe80003800200 */
[----:B------:R-:W-:Y:S05]  /*28c0*/  @P3 BRA `(.L_x_70) ;  /* 0x0000000000083947 */ /* 0x000fea0003800000 */
[----:B------:R-:W2:Y:S02]  /*28d0*/  SYNCS.CCTL.IV [UR9+0x40008] ;  /* 0x04000800ff0079b1 */ /* 0x000ea40008000009 */
[----:B--2---:R-:W2:Y:S02]  /*28e0*/  SYNCS.CCTL.IV [UR9+0x40028] ;  /* 0x04002800ff0079b1 */ /* 0x004ea40008000009 */
.L_x_70:
[----:B------:R-:W-:Y:S05]  /*28f0*/  BSYNC.RECONVERGENT B5 ;  /* 0x0000000000057941 */ /* 0x000fea0003800200 */
.L_x_69:
[----:B--2---:R-:W-:Y:S06]  /*2900*/  BAR.SYNC.DEFER_BLOCKING 0x0 ;  /* 0x0000000000007b1d */ /* 0x004fec0000010000 */
[----:B------:R-:W-:Y:S04]  /*2910*/  BSSY.RECONVERGENT B5, `(.L_x_71) ;  /* 0x0000004000057945 */ /* 0x000fe80003800200 */
[----:B------:R-:W-:Y:S05]  /*2920*/  @P3 BRA `(.L_x_72) ;  /* 0x0000000000083947 */ /* 0x000fea0003800000 */
[----:B------:R-:W2:Y:S02]  /*2930*/  SYNCS.CCTL.IV [UR9+0x40010] ;  /* 0x04001000ff0079b1 */ /* 0x000ea40008000009 */
[----:B--2---:R-:W2:Y:S02]  /*2940*/  SYNCS.CCTL.IV [UR9+0x40030] ;  /* 0x04003000ff0079b1 */ /* 0x004ea40008000009 */
.L_x_72:
[----:B------:R-:W-:Y:S05]  /*2950*/  BSYNC.RECONVERGENT B5 ;  /* 0x0000000000057941 */ /* 0x000fea0003800200 */
.L_x_71:
[----:B--2---:R-:W-:Y:S06]  /*2960*/  BAR.SYNC.DEFER_BLOCKING 0x0 ;  /* 0x0000000000007b1d */ /* 0x004fec0000010000 */
[----:B------:R-:W-:Y:S04]  /*2970*/  BSSY.RECONVERGENT B5, `(.L_x_73) ;  /* 0x0000004000057945 */ /* 0x000fe80003800200 */
[----:B------:R-:W-:Y:S05]  /*2980*/  @P3 BRA `(.L_x_74) ;  /* 0x0000000000083947 */ /* 0x000fea0003800000 */
[----:B------:R-:W2:Y:S02]  /*2990*/  SYNCS.CCTL.IV [UR9+0x40018] ;  /* 0x04001800ff0079b1 */ /* 0x000ea40008000009 */
[----:B--2---:R-:W2:Y:S02]  /*29a0*/  SYNCS.CCTL.IV [UR9+0x40038] ;  /* 0x04003800ff0079b1 */ /* 0x004ea40008000009 */
.L_x_74:
[----:B------:R-:W-:Y:S05]  /*29b0*/  BSYNC.RECONVERGENT B5 ;  /* 0x0000000000057941 */ /* 0x000fea0003800200 */
.L_x_73:
[----:B------:R-:W-:Y:S01]  /*29c0*/  USHF.L.U32 UR4, UR12, 0x15, URZ ;  /* 0x000000150c047899 */ /* 0x000fe200080006ff */
[C---:B------:R-:W-:Y:S01]  /*29d0*/  IMAD.SHL.U32 R2, R0.reuse, 0x80, RZ ;  /* 0x0000008000027824 */ /* 0x040fe200078e00ff */
[----:B------:R-:W-:Y:S01]  /*29e0*/  ELECT P0, URZ, PT ;  /* 0x0000000000ff782f */ /* 0x000fe20003800000 */
[----:B------:R-:W-:Y:S01]  /*29f0*/  IMAD.SHL.U32 R3, R0, 0x10, RZ ;  /* 0x0000001000037824 */ /* 0x000fe200078e00ff */
[----:B------:R-:W-:Y:S02]  /*2a00*/  ULOP3.LUT UR4, UR4, 0x600000, URZ, 0xc0, !UPT ;  /* 0x0060000004047892 */ /* 0x000fe4000f8ec0ff */
[----:B------:R-:W-:Y:S01]  /*2a10*/  LOP3.LUT R0, R2, 0x3f80, RZ, 0xc0, !PT ;  /* 0x00003f8002007812 */ /* 0x000fe200078ec0ff */
[----:B------:R-:W-:Y:S01]  /*2a20*/  ULOP3.LUT UR12, UR12, 0x1, URZ, 0xc0, !UPT ;  /* 0x000000010c0c7892 */ /* 0x000fe2000f8ec0ff */
[----:B------:R-:W-:Y:S01]  /*2a30*/  ISETP.LT.U32.AND P0, PT, R132, 0x40, P0 ;  /* 0x000000408400780c */ /* 0x000fe20000701070 */
[----:B------:R-:W-:Y:S01]  /*2a40*/  UIADD3 UR4, UPT, UPT, UR8, UR4, URZ ;  /* 0x0000000408047290 */ /* 0x000fe2000fffe0ff */
[----:B------:R-:W-:Y:S01]  /*2a50*/  LOP3.LUT R0, R0, 0x70, R3, 0xf8, !PT ;  /* 0x0000007000007812 */ /* 0x000fe200078ef803 */
[----:B------:R-:W-:-:S02]  /*2a60*/  ULEA UR13, UR12, UR23, 0x6 ;  /* 0x000000170c0d7291 */ /* 0x000fc4000f8e30ff */
[----:B------:R-:W-:Y:S01]  /*2a70*/  ULEA UR12, UR12, UR9, 0xe ;  /* 0x000000090c0c7291 */ /* 0x000fe2000f8e70ff */
[C---:B------:R-:W-:Y:S01]  /*2a80*/  LOP3.LUT R2, R0.reuse, 0x10, RZ, 0x3c, !PT ;  /* 0x0000001000027812 */ /* 0x040fe200078e3cff */
[----:B------:R-:W-:Y:S01]  /*2a90*/  UMOV UR14, UR27 ;  /* 0x0000001b000e7c82 */ /* 0x000fe20008000000 */
[----:B------:R-:W-:Y:S02]  /*2aa0*/  LOP3.LUT R3, R0, 0x20, RZ, 0x3c, !PT ;  /* 0x0000002000037812 */ /* 0x000fe400078e3cff */
[----:B----4-:R-:W3:Y:S01]  /*2ab0*/  LDTM.x128 R4, tmem[UR4] ;  /* 0x00000004000479ee */ /* 0x010ee200083c0000 */
[----:B------:R-:W-:Y:S02]  /*2ac0*/  NOP ;  /* 0x0000000000007918 */ /* 0x000fe40000000000 */
[----:B---3--:R-:W-:Y:S01]  /*2ad0*/  VOTEU.ANY UP1, P0 ;  /* 0x0000000000ff7886 */ /* 0x008fe20000020100 */
[----:B------:R-:W-:Y:S01]  /*2ae0*/  VOTEU.ANY UP0, P0 ;  /* 0x0000000000ff7886 */ /* 0x000fe20000000100 */
[----:B------:R-:W-:-:S02]  /*2af0*/  F2FP.F16.F32.PACK_AB R4, R5, R4 ;  /* 0x000000040504723e */ /* 0x000fc400000000ff */
[----:B------:R-:W-:Y:S02]  /*2b00*/  F2FP.F16.F32.PACK_AB R68, R69, R68 ;  /* 0x000000444544723e */ /* 0x000fe400000000ff */
[----:B------:R-:W-:Y:S02]  /*2b10*/  F2FP.F16.F32.PACK_AB R5, R7, R6 ;  /* 0x000000060705723e */ /* 0x000fe400000000ff */
[----:B------:R-:W-:Y:S02]  /*2b20*/  F2FP.F16.F32.PACK_AB R12, R13, R12 ;  /* 0x0000000c0d0c723e */ /* 0x000fe400000000ff */
[----:B------:R-:W-:Y:S02]  /*2b30*/  F2FP.F16.F32.PACK_AB R69, R71, R70 ;  /* 0x000000464745723e */ /* 0x000fe400000000ff */
[----:B------:R-:W-:Y:S02]  /*2b40*/  F2FP.F16.F32.PACK_AB R76, R77, R76 ;  /* 0x0000004c4d4c723e */ /* 0x000fe400000000ff */
[----:B------:R-:W-:-:S02]  /*2b50*/  F2FP.F16.F32.PACK_AB R6, R9, R8 ;  /* 0x000000080906723e */ /* 0x000fc400000000ff */
[----:B------:R-:W-:Y:S02]  /*2b60*/  F2FP.F16.F32.PACK_AB R7, R11, R10 ;  /* 0x0000000a0b07723e */ /* 0x000fe400000000ff */
[----:B------:R-:W-:Y:S02]  /*2b70*/  F2FP.F16.F32.PACK_AB R13, R15, R14 ;  /* 0x0000000e0f0d723e */ /* 0x000fe400000000ff */
[----:B------:R-:W-:Y:S01]  /*2b80*/  F2FP.F16.F32.PACK_AB R20, R21, R20 ;  /* 0x000000141514723e */ /* 0x000fe200000000ff */
[----:B--2---:R2:W-:Y:S01]  /*2b90*/  STS.128 [R0+UR9], R4 ;  /* 0x0000000400007988 */ /* 0x0045e20008000c09 */
[----:B------:R-:W-:Y:S02]  /*2ba0*/  F2FP.F16.F32.PACK_AB R70, R73, R72 ;  /* 0x000000484946723e */ /* 0x000fe400000000ff */
[----:B------:R-:W-:Y:S02]  /*2bb0*/  F2FP.F16.F32.PACK_AB R71, R75, R74 ;  /* 0x0000004a4b47723e */ /* 0x000fe400000000ff */
[----:B------:R-:W-:-:S02]  /*2bc0*/  F2FP.F16.F32.PACK_AB R77, R79, R78 ;  /* 0x0000004e4f4d723e */ /* 0x000fc400000000ff */
[----:B------:R-:W-:Y:S01]  /*2bd0*/  F2FP.F16.F32.PACK_AB R84, R85, R84 ;  /* 0x000000545554723e */ /* 0x000fe200000000ff */
[----:B------:R3:W-:Y:S01]  /*2be0*/  STS.128 [R0+UR9+0x4000], R68 ;  /* 0x0040004400007988 */ /* 0x0007e20008000c09 */
[----:B------:R-:W-:Y:S02]  /*2bf0*/  F2FP.F16.F32.PACK_AB R14, R17, R16 ;  /* 0x00000010110e723e */ /* 0x000fe400000000ff */
[----:B------:R-:W-:Y:S02]  /*2c00*/  F2FP.F16.F32.PACK_AB R15, R19, R18 ;  /* 0x00000012130f723e */ /* 0x000fe400000000ff */
[----:B------:R-:W-:Y:S02]  /*2c10*/  F2FP.F16.F32.PACK_AB R21, R23, R22 ;  /* 0x000000161715723e */ /* 0x000fe400000000ff */
[----:B------:R-:W-:Y:S01]  /*2c20*/  F2FP.F16.F32.PACK_AB R28, R29, R28 ;  /* 0x0000001c1d1c723e */ /* 0x000fe200000000ff */
[----:B------:R4:W-:Y:S01]  /*2c30*/  STS.128 [R2+UR9], R12 ;  /* 0x0000000c02007988 */ /* 0x0009e20008000c09 */
[----:B------:R-:W-:-:S02]  /*2c40*/  F2FP.F16.F32.PACK_AB R78, R81, R80 ;  /* 0x00000050514e723e */ /* 0x000fc400000000ff */
[----:B------:R-:W-:Y:S02]  /*2c50*/  F2FP.F16.F32.PACK_AB R79, R83, R82 ;  /* 0x00000052534f723e */ /* 0x000fe400000000ff */
[----:B------:R-:W-:Y:S02]  /*2c60*/  F2FP.F16.F32.PACK_AB R85, R87, R86 ;  /* 0x000000565755723e */ /* 0x000fe400000000ff */
[----:B------:R-:W-:Y:S01]  /*2c70*/  F2FP.F16.F32.PACK_AB R92, R93, R92 ;  /* 0x0000005c5d5c723e */ /* 0x000fe200000000ff */
[----:B------:R4:W-:Y:S01]  /*2c80*/  STS.128 [R2+UR9+0x4000], R76 ;  /* 0x0040004c02007988 */ /* 0x0009e20008000c09 */
[----:B------:R-:W-:Y:S02]  /*2c90*/  F2FP.F16.F32.PACK_AB R22, R25, R24 ;  /* 0x000000181916723e */ /* 0x000fe400000000ff */
[----:B------:R-:W-:Y:S02]  /*2ca0*/  F2FP.F16.F32.PACK_AB R23, R27, R26 ;  /* 0x0000001a1b17723e */ /* 0x000fe400000000ff */
[----:B------:R-:W-:-:S02]  /*2cb0*/  F2FP.F16.F32.PACK_AB R29, R31, R30 ;  /* 0x0000001e1f1d723e */ /* 0x000fc400000000ff */
[----:B------:R-:W-:Y:S01]  /*2cc0*/  F2FP.F16.F32.PACK_AB R36, R37, R36 ;  /* 0x000000242524723e */ /* 0x000fe200000000ff */
[----:B------:R4:W-:Y:S01]  /*2cd0*/  STS.128 [R3+UR9], R20 ;  /* 0x0000001403007988 */ /* 0x0009e20008000c09 */
[----:B------:R-:W-:Y:S02]  /*2ce0*/  F2FP.F16.F32.PACK_AB R86, R89, R88 ;  /* 0x000000585956723e */ /* 0x000fe400000000ff */
[----:B------:R-:W-:Y:S02]  /*2cf0*/  F2FP.F16.F32.PACK_AB R87, R91, R90 ;  /* 0x0000005a5b57723e */ /* 0x000fe400000000ff */
[----:B------:R-:W-:Y:S02]  /*2d00*/  F2FP.F16.F32.PACK_AB R93, R95, R94 ;  /* 0x0000005e5f5d723e */ /* 0x000fe400000000ff */
[----:B------:R-:W-:Y:S01]  /*2d10*/  F2FP.F16.F32.PACK_AB R100, R101, R100 ;  /* 0x000000646564723e */ /* 0x000fe200000000ff */
[----:B------:R4:W-:Y:S01]  /*2d20*/  STS.128 [R3+UR9+0x4000], R84 ;  /* 0x0040005403007988 */ /* 0x0009e20008000c09 */
        /* <DEDUP_REMOVED lines=8> */
[----:B------:R-:W-:Y:S02]  /*2db0*/  LOP3.LUT R8, R0, 0x30, RZ, 0x3c, !PT ;  /* 0x0000003000087812 */ /* 0x000fe400078e3cff */
[----:B------:R-:W-:Y:S02]  /*2dc0*/  F2FP.F16.F32.PACK_AB R38, R41, R40 ;  /* 0x000000282926723e */ /* 0x000fe400000000ff */
[----:B------:R-:W-:Y:S01]  /*2dd0*/  F2FP.F16.F32.PACK_AB R39, R43, R42 ;  /* 0x0000002a2b27723e */ /* 0x000fe200000000ff */
[----:B------:R4:W-:Y:S01]  /*2de0*/  STS.128 [R8+UR9], R28 ;  /* 0x0000001c08007988 */ /* 0x0009e20008000c09 */
[----:B------:R-:W-:Y:S02]  /*2df0*/  F2FP.F16.F32.PACK_AB R45, R47, R46 ;  /* 0x0000002e2f2d723e */ /* 0x000fe400000000ff */
[----:B------:R-:W-:Y:S01]  /*2e00*/  F2FP.F16.F32.PACK_AB R52, R53, R52 ;  /* 0x000000343534723e */ /* 0x000fe200000000ff */
[----:B------:R4:W-:Y:S01]  /*2e10*/  STS.128 [R8+UR9+0x4000], R92 ;  /* 0x0040005c08007988 */ /* 0x0009e20008000c09 */
[----:B------:R-:W-:-:S02]  /*2e20*/  F2FP.F16.F32.PACK_AB R102, R105, R104 ;  /* 0x000000686966723e */ /* 0x000fc400000000ff */
[----:B------:R-:W-:Y:S02]  /*2e30*/  F2FP.F16.F32.PACK_AB R103, R107, R106 ;  /* 0x0000006a6b67723e */ /* 0x000fe400000000ff */
[----:B------:R-:W-:Y:S02]  /*2e40*/  F2FP.F16.F32.PACK_AB R109, R111, R110 ;  /* 0x0000006e6f6d723e */ /* 0x000fe400000000ff */
[----:B------:R-:W-:Y:S02]  /*2e50*/  F2FP.F16.F32.PACK_AB R116, R117, R116 ;  /* 0x000000747574723e */ /* 0x000fe400000000ff */
[----:B------:R-:W-:Y:S02]  /*2e60*/  LOP3.LUT R9, R0, 0x40, RZ, 0x3c, !PT ;  /* 0x0000004000097812 */ /* 0x000fe400078e3cff */
[----:B------:R-:W-:Y:S02]  /*2e70*/  F2FP.F16.F32.PACK_AB R46, R49, R48 ;  /* 0x00000030312e723e */ /* 0x000fe400000000ff */
[----:B------:R-:W-:Y:S01]  /*2e80*/  F2FP.F16.F32.PACK_AB R47, R51, R50 ;  /* 0x00000032332f723e */ /* 0x000fe200000000ff */
[----:B------:R4:W-:Y:S01]  /*2e90*/  STS.128 [R9+UR9], R36 ;  /* 0x0000002409007988 */ /* 0x0009e20008000c09 */
[----:B------:R-:W-:-:S02]  /*2ea0*/  F2FP.F16.F32.PACK_AB R53, R55, R54 ;  /* 0x000000363735723e */ /* 0x000fc400000000ff */
[----:B------:R-:W-:Y:S01]  /*2eb0*/  F2FP.F16.F32.PACK_AB R60, R61, R60 ;  /* 0x0000003c3d3c723e */ /* 0x000fe200000000ff */
[----:B------:R4:W-:Y:S01]  /*2ec0*/  STS.128 [R9+UR9+0x4000], R100 ;  /* 0x0040006409007988 */ /* 0x0009e20008000c09 */
[----:B------:R-:W-:Y:S02]  /*2ed0*/  F2FP.F16.F32.PACK_AB R110, R113, R112 ;  /* 0x00000070716e723e */ /* 0x000fe400000000ff */
[----:B------:R-:W-:Y:S02]  /*2ee0*/  F2FP.F16.F32.PACK_AB R111, R115, R114 ;  /* 0x00000072736f723e */ /* 0x000fe400000000ff */
[----:B------:R-:W-:Y:S02]  /*2ef0*/  F2FP.F16.F32.PACK_AB R117, R119, R118 ;  /* 0x000000767775723e */ /* 0x000fe400000000ff */
[----:B------:R-:W-:Y:S02]  /*2f00*/  F2FP.F16.F32.PACK_AB R124, R125, R124 ;  /* 0x0000007c7d7c723e */ /* 0x000fe400000000ff */
[----:B------:R-:W-:-:S02]  /*2f10*/  LOP3.LUT R10, R0, 0x50, RZ, 0x3c, !PT ;  /* 0x00000050000a7812 */ /* 0x000fc400078e3cff */
[----:B------:R-:W-:Y:S02]  /*2f20*/  F2FP.F16.F32.PACK_AB R54, R57, R56 ;  /* 0x000000383936723e */ /* 0x000fe400000000ff */
[----:B------:R-:W-:Y:S01]  /*2f30*/  F2FP.F16.F32.PACK_AB R55, R59, R58 ;  /* 0x0000003a3b37723e */ /* 0x000fe200000000ff */
[----:B------:R4:W-:Y:S01]  /*2f40*/  STS.128 [R10+UR9], R44 ;  /* 0x0000002c0a007988 */ /* 0x0009e20008000c09 */
[----:B------:R-:W-:Y:S02]  /*2f50*/  F2FP.F16.F32.PACK_AB R61, R63, R62 ;  /* 0x0000003e3f3d723e */ /* 0x000fe400000000ff */
[----:B------:R-:W-:Y:S01]  /*2f60*/  F2FP.F16.F32.PACK_AB R118, R121, R120 ;  /* 0x000000787976723e */ /* 0x000fe200000000ff */
[----:B------:R4:W-:Y:S01]  /*2f70*/  STS.128 [R10+UR9+0x4000], R108 ;  /* 0x0040006c0a007988 */ /* 0x0009e20008000c09 */
[----:B------:R-:W-:Y:S02]  /*2f80*/  F2FP.F16.F32.PACK_AB R119, R123, R122 ;  /* 0x0000007a7b77723e */ /* 0x000fe400000000ff */
[----:B------:R-:W-:-:S02]  /*2f90*/  F2FP.F16.F32.PACK_AB R125, R127, R126 ;  /* 0x0000007e7f7d723e */ /* 0x000fc400000000ff */
[C---:B--2---:R-:W-:Y:S02]  /*2fa0*/  LOP3.LUT R4, R0.reuse, 0x60, RZ, 0x3c, !PT ;  /* 0x0000006000047812 */ /* 0x044fe400078e3cff */
[----:B------:R-:W-:Y:S02]  /*2fb0*/  F2FP.F16.F32.PACK_AB R62, R65, R64 ;  /* 0x00000040413e723e */ /* 0x000fe400000000ff */
[----:B------:R-:W-:Y:S01]  /*2fc0*/  F2FP.F16.F32.PACK_AB R63, R67, R66 ;  /* 0x00000042433f723e */ /* 0x000fe200000000ff */
[----:B------:R4:W-:Y:S01]  /*2fd0*/  STS.128 [R4+UR9], R52 ;  /* 0x0000003404007988 */ /* 0x0009e20008000c09 */
[----:B------:R-:W-:Y:S02]  /*2fe0*/  F2FP.F16.F32.PACK_AB R126, R129, R128 ;  /* 0x00000080817e723e */ /* 0x000fe400000000ff */
[----:B------:R-:W-:Y:S01]  /*2ff0*/  F2FP.F16.F32.PACK_AB R127, R131, R130 ;  /* 0x00000082837f723e */ /* 0x000fe200000000ff */
[----:B------:R4:W-:Y:S01]  /*3000*/  STS.128 [R4+UR9+0x4000], R116 ;  /* 0x0040007404007988 */ /* 0x0009e20008000c09 */
[----:B---3--:R-:W-:-:S05]  /*3010*/  LOP3.LUT R0, R0, 0x70, RZ, 0x3c, !PT ;  /* 0x0000007000007812 */ /* 0x008fca00078e3cff */
[----:B------:R4:W-:Y:S04]  /*3020*/  STS.128 [R0+UR9], R60 ;  /* 0x0000003c00007988 */ /* 0x0009e80008000c09 */
[----:B------:R4:W-:Y:S01]  /*3030*/  STS.128 [R0+UR9+0x4000], R124 ;  /* 0x0040007c00007988 */ /* 0x0009e20008000c09 */
[----:B------:R2:W-:Y:S06]  /*3040*/  MEMBAR.ALL.CTA ;  /* 0x0000000000007992 */ /* 0x0005ec0000008000 */
[----:B--2---:R-:W2:Y:S02]  /*3050*/  FENCE.VIEW.ASYNC.S ;  /* 0x00000000000073c6 */ /* 0x004ea40000000000 */
[----:B--2---:R-:W-:Y:S06]  /*3060*/  BAR.SYNC.DEFER_BLOCKING 0x0 ;  /* 0x0000000000007b1d */ /* 0x004fec0000010000 */
[----:B------:R4:W-:Y:S01]  /*3070*/  @UP1 UTMASTG.2D [UR12], [UR10] ;  /* 0x0000000c0a0013b5 */ /* 0x0009e20008008000 */
[----:B------:R0:W-:Y:S01]  /*3080*/  UTMACMDFLUSH ;  /* 0x00000000000079b7 */ /* 0x0001e20000000000 */
[----:B------:R-:W-:-:S04]  /*3090*/  DEPBAR.LE SB0, 0x0 ;  /* 0x000080000000791a */ /* 0x000fc80000000000 */
[----:B------:R-:W-:Y:S08]  /*30a0*/  BAR.SYNC.DEFER_BLOCKING 0x0 ;  /* 0x0000000000007b1d */ /* 0x000ff00000010000 */
[----:B------:R-:W-:Y:S06]  /*30b0*/  BAR.SYNC.DEFER_BLOCKING 0x0 ;  /* 0x0000000000007b1d */ /* 0x000fec0000010000 */
[----:B----4-:R-:W-:Y:S05]  /*30c0*/  @P2 BRA `(.L_x_75) ;  /* 0x0000000000a02947 */ /* 0x010fea0003800000 */
[----:B------:R-:W2:Y:S01]  /*30d0*/  S2UR UR5, SR_CgaCtaId ;  /* 0x00000000000579c3 */ /* 0x000ea20000008800 */
[----:B------:R-:W-:Y:S01]  /*30e0*/  NOP ;  /* 0x0000000000007918 */ /* 0x000fe20000000000 */
[----:B------:R-:W-:Y:S01]  /*30f0*/  UMOV UR4, 0x50 ;  /* 0x0000005000047882 */ /* 0x000fe20000000000 */
[----:B------:R-:W-:Y:S02]  /*3100*/  IMAD.U32 R0, RZ, RZ, UR8 ;  /* 0x00000008ff007e24 */ /* 0x000fe4000f8e00ff */
[----:B------:R-:W-:Y:S02]  /*3110*/  IMAD.MOV.U32 R3, RZ, RZ, 0xf ;  /* 0x0000000fff037424 */ /* 0x000fe400078e00ff */
[----:B------:R-:W-:Y:S01]  /*3120*/  IMAD.MOV.U32 R7, RZ, RZ, 0x1 ;  /* 0x00000001ff077424 */ /* 0x000fe200078e00ff */
[----:B------:R-:W-:-:S04]  /*3130*/  LOP3.LUT R0, R0, 0xffff, RZ, 0xc0, !PT ;  /* 0x0000ffff00007812 */ /* 0x000fc800078ec0ff */
[----:B------:R-:W-:-:S05]  /*3140*/  SHF.R.U32.HI R0, RZ, 0x5, R0 ;  /* 0x00000005ff007819 */ /* 0x000fca0000011600 */
[----:B------:R-:W-:Y:S01]  /*3150*/  VIADD R2, R0, 0x10 ;  /* 0x0000001000027836 */ /* 0x000fe20000000000 */
[----:B------:R-:W-:Y:S01]  /*3160*/  SHF.L.U32 R0, R3, R0, RZ ;  /* 0x0000000003007219 */ /* 0x000fe200000006ff */
[----:B--2---:R-:W-:-:S03]  /*3170*/  ULEA UR6, UR5, UR4, 0x18 ;  /* 0x0000000405067291 */ /* 0x004fc6000f8ec0ff */
[----:B------:R-:W-:-:S04]  /*3180*/  SHF.L.U32 R3, R7, R2, RZ ;  /* 0x0000000207037219 */ /* 0x000fc800000006ff */
[----:B------:R-:W-:Y:S02]  /*3190*/  LOP3.LUT R0, R3, R0, RZ, 0xfc, !PT ;  /* 0x0000000003007212 */ /* 0x000fe400078efcff */
[----:B------:R-:W2:Y:S02]  /*31a0*/  LDS R5, [UR6] ;  /* 0x00000006ff057984 */ /* 0x000ea40008000800 */
[C---:B------:R-:W-:Y:S02]  /*31b0*/  LOP3.LUT R2, R0.reuse, 0xffff, RZ, 0xc0, !PT ;  /* 0x0000ffff00027812 */ /* 0x040fe400078ec0ff */
[----:B--2---:R-:W-:-:S04]  /*31c0*/  LOP3.LUT R3, R0, 0xffff, R5, 0x80, !PT ;  /* 0x0000ffff00037812 */ /* 0x004fc800078e8005 */
[----:B------:R-:W-:-:S13]  /*31d0*/  ISETP.NE.AND P0, PT, R3, R2, PT ;  /* 0x000000020300720c */ /* 0x000fda0003f05270 */
[----:B------:R-:W-:Y:S05]  /*31e0*/  @P0 BRA `(.L_x_76) ;  /* 0x0000000000500947 */ /* 0x000fea0003800000 */
[----:B------:R-:W-:Y:S02]  /*31f0*/  SHF.R.U32.HI R5, RZ, 0x10, R5 ;  /* 0x00000010ff057819 */ /* 0x000fe40000011605 */
[----:B------:R-:W-:-:S04]  /*3200*/  SHF.R.U32.HI R2, RZ, 0x10, R0 ;  /* 0x00000010ff027819 */ /* 0x000fc80000011600 */
[----:B------:R-:W-:-:S04]  /*3210*/  LOP3.LUT R5, R5, R2, RZ, 0xc0, !PT ;  /* 0x0000000205057212 */ /* 0x000fc800078ec0ff */
[----:B------:R-:W-:-:S13]  /*3220*/  ISETP.NE.AND P0, PT, R5, R2, PT ;  /* 0x000000020500720c */ /* 0x000fda0003f05270 */
[----:B------:R-:W-:Y:S05]  /*3230*/  @P0 BRA `(.L_x_77) ;  /* 0x0000000000300947 */ /* 0x000fea0003800000 */
[----:B------:R-:W-:Y:S01]  /*3240*/  R2UR UR4, R0 ;  /* 0x00000000000472ca */ /* 0x000fe200000e0000 */
[----:B------:R-:W-:Y:S01]  /*3250*/  VOTEU.ANY UR5, UPT, PT ;  /* 0x0000000000057886 */ /* 0x000fe200038e0100 */
[----:B------:R-:W2:Y:S01]  /*3260*/  S2R R0, SR_LANEID ;  /* 0x0000000000007919 */ /* 0x000ea20000000000 */
[----:B------:R-:W-:-:S10]  /*3270*/  UFLO.U32 UR5, UR5 ;  /* 0x00000005000572bd */ /* 0x000fd400080e0000 */
[----:B------:R-:W-:-:S06]  /*3280*/  ULOP3.LUT UR4, URZ, UR4, URZ, 0x33, !UPT ;  /* 0x00000004ff047292 */ /* 0x000fcc000f8e33ff */
[----:B------:R-:W-:-:S04]  /*3290*/  IMAD.U32 R2, RZ, RZ, UR4 ;  /* 0x00000004ff027e24 */ /* 0x000fc8000f8e00ff */
[----:B------:R-:W3:Y:S02]  /*32a0*/  REDUX UR7, R2 ;  /* 0x00000000020773c4 */ /* 0x000ee40000000000 */
[----:B------:R4:W-:Y:S01]  /*32b0*/  UTCATOMSWS.AND URZ, UR4 ;  /* 0x0000000400ff79e3 */ /* 0x0009e20008000000 */
[----:B--2---:R-:W-:Y:S01]  /*32c0*/  ISETP.EQ.U32.AND P0, PT, R0, UR5, PT ;  /* 0x0000000500007c0c */ /* 0x004fe2000bf02070 */
[----:B---3--:R-:W-:-:S12]  /*32d0*/  IMAD.U32 R0, RZ, RZ, UR7 ;  /* 0x00000007ff007e24 */ /* 0x008fd8000f8e00ff */
[----:B------:R4:W-:Y:S01]  /*32e0*/  @P0 ATOMS.AND RZ, [UR6], R0 ;  /* 0x00000000ffff098c */ /* 0x0009e2000a800006 */
[----:B------:R-:W-:Y:S05]  /*32f0*/  BRA `(.L_x_75) ;  /* 0x0000000000147947 */ /* 0x000fea0003800000 */
.L_x_77:
[----:B------:R-:W-:-:S07]  /*3300*/  MOV R2, 0x3320 ;  /* 0x0000332000027802 */ /* 0x000fce0000000f00 */
[----:B-1----:R-:W-:Y:S05]  /*3310*/  CALL.REL.NOINC `($__internal_0_$__cuda_sm10x_tcgen05_guardrail_trap_col_being_dealloced_not_returned_by_alloc) ;  /* 0x0000000000447944 */ /* 0x002fea0003c00000 */
[----:B------:R-:W-:Y:S05]  /*3320*/  BRA `(.L_x_75) ;  /* 0x0000000000087947 */ /* 0x000fea0003800000 */
.L_x_76:
[----:B------:R-:W-:-:S07]  /*3330*/  MOV R2, 0x3350 ;  /* 0x0000335000027802 */ /* 0x000fce0000000f00 */
[----:B-1----:R-:W-:Y:S05]  /*3340*/  CALL.REL.NOINC `($__internal_2_$__cuda_sm10x_tcgen05_guardrail_trap_unallocated_columns_being_dealloced) ;  /* 0x0000000000507944 */ /* 0x002fea0003c00000 */
.L_x_75:
[----:B------:R-:W-:Y:S01]  /*3350*/  NOP ;  /* 0x0000000000007918 */ /* 0x000fe20000000000 */
[----:B----4-:R-:W-:Y:S05]  /*3360*/  EXIT ;  /* 0x000000000000794d */ /* 0x010fea0003800000 */
.L_x_60:
[----:B------:R-:W2:Y:S02]  /*3370*/  SYNCS.PHASECHK.TRANS64.TRYWAIT P0, [UR9+0x40000], RZ ;  /* 0x040000ffff0075a7 */ /* 0x000ea40008001109 */
[----:B--2---:R-:W-:Y:S05]  /*3380*/  @!P0 BRA `(.L_x_60) ;  /* 0xfffffffc00f88947 */ /* 0x004fea000383ffff */
[----:B------:R-:W-:Y:S05]  /*3390*/  BRA `(.L_x_78) ;  /* 0xffffffe800547947 */ /* 0x000fea000383ffff */
.L_x_62:
[----:B------:R-:W2:Y:S02]  /*33a0*/  SYNCS.PHASECHK.TRANS64.TRYWAIT P1, [UR9+0x40020], RZ ;  /* 0x040020ffff0075a7 */ /* 0x000ea40008021109 */
[----:B--2---:R-:W-:Y:S05]  /*33b0*/  @!P1 BRA `(.L_x_62) ;  /* 0xfffffffc00f89947 */ /* 0x004fea000383ffff */
[----:B------:R-:W-:Y:S05]  /*33c0*/  BRA `(.L_x_79) ;  /* 0xffffffec00447947 */ /* 0x000fea000383ffff */
.L_x_63:
[----:B------:R-:W3:Y:S02]  /*33d0*/  SYNCS.PHASECHK.TRANS64.TRYWAIT P0, [UR46+0x40000], R3 ;  /* 0x04000003ff0075a7 */ /* 0x000ee4000800112e */
[----:B---3--:R-:W-:Y:S05]  /*33e0*/  @!P0 BRA `(.L_x_63) ;  /* 0xfffffffc00f88947 */ /* 0x008fea000383ffff */
[----:B------:R-:W-:Y:S05]  /*33f0*/  BRA `(.L_x_80) ;  /* 0xffffffec00c87947 */ /* 0x000fea000383ffff */
.L_x_65:
[----:B------:R-:W3:Y:S02]  /*3400*/  SYNCS.PHASECHK.TRANS64.TRYWAIT P0, [UR46+0x40020], R3 ;  /* 0x04002003ff0075a7 */ /* 0x000ee4000800112e */
[----:B---3--:R-:W-:Y:S05]  /*3410*/  @!P0 BRA `(.L_x_65) ;  /* 0xfffffffc00f88947 */ /* 0x008fea000383ffff */
[----:B------:R-:W-:Y:S05]  /*3420*/  BRA `(.L_x_81) ;  /* 0xfffffff000e47947 */ /* 0x000fea000383ffff */
        .weak           $__internal_0_$__cuda_sm10x_tcgen05_guardrail_trap_col_being_dealloced_not_returned_by_alloc
        .type           $__internal_0_$__cuda_sm10x_tcgen05_guardrail_trap_col_being_dealloced_not_returned_by_alloc,@function
        .size           $__internal_0_$__cuda_sm10x_tcgen05_guardrail_trap_col_being_dealloced_not_returned_by_alloc,($__internal_1_$__cuda_sm10x_tcgen05_guardrail_trap_phase_invalid_during_alloc - $__internal_0_$__cuda_sm10x_tcgen05_guardrail_trap_col_being_dealloced_not_returned_by_alloc)
$__internal_0_$__cuda_sm10x_tcgen05_guardrail_trap_col_being_dealloced_not_returned_by_alloc:
[----:B------:R-:W-:Y:S05]  /*3430*/  BPT.TRAP 0x1 ;  /* 0x000000040000795c */ /* 0x000fea0000300000 */
[----:B------:R-:W-:-:S04]  /*3440*/  IMAD.MOV.U32 R3, RZ, RZ, 0x0 ;  /* 0x00000000ff037424 */ /* 0x000fc800078e00ff */
[----:B------:R-:W-:Y:S05]  /*3450*/  RET.REL.NODEC R2 `(gluon_tcgen05) ;  /* 0xffffffc802e87950 */ /* 0x000fea0003c3ffff */
        .weak           $__internal_1_$__cuda_sm10x_tcgen05_guardrail_trap_phase_invalid_during_alloc
        .type           $__internal_1_$__cuda_sm10x_tcgen05_guardrail_trap_phase_invalid_during_alloc,@function
        .size           $__internal_1_$__cuda_sm10x_tcgen05_guardrail_trap_phase_invalid_during_alloc,($__internal_2_$__cuda_sm10x_tcgen05_guardrail_trap_unallocated_columns_being_dealloced - $__internal_1_$__cuda_sm10x_tcgen05_guardrail_trap_phase_invalid_during_alloc)
$__internal_1_$__cuda_sm10x_tcgen05_guardrail_trap_phase_invalid_during_alloc:
[----:B------:R-:W-:Y:S05]  /*3460*/  BPT.TRAP 0x1 ;  /* 0x000000040000795c */ /* 0x000fea0000300000 */
[----:B------:R-:W-:-:S04]  /*3470*/  IMAD.MOV.U32 R3, RZ, RZ, 0x0 ;  /* 0x00000000ff037424 */ /* 0x000fc800078e00ff */
[----:B------:R-:W-:Y:S05]  /*3480*/  RET.REL.NODEC R2 `(gluon_tcgen05) ;  /* 0xffffffc802dc7950 */ /* 0x000fea0003c3ffff */
        .weak           $__internal_2_$__cuda_sm10x_tcgen05_guardrail_trap_unallocated_columns_being_dealloced
        .type           $__internal_2_$__cuda_sm10x_tcgen05_guardrail_trap_unallocated_columns_being_dealloced,@function
        .size           $__internal_2_$__cuda_sm10x_tcgen05_guardrail_trap_unallocated_columns_being_dealloced,(.L_x_85 - $__internal_2_$__cuda_sm10x_tcgen05_guardrail_trap_unallocated_columns_being_dealloced)
$__internal_2_$__cuda_sm10x_tcgen05_guardrail_trap_unallocated_columns_being_dealloced:
[----:B------:R-:W-:Y:S05]  /*3490*/  BPT.TRAP 0x1 ;  /* 0x000000040000795c */ /* 0x000fea0000300000 */
[----:B------:R-:W-:-:S04]  /*34a0*/  IMAD.MOV.U32 R3, RZ, RZ, 0x0 ;  /* 0x00000000ff037424 */ /* 0x000fc800078e00ff */
[----:B------:R-:W-:Y:S05]  /*34b0*/  RET.REL.NODEC R2 `(gluon_tcgen05) ;  /* 0xffffffc802d07950 */ /* 0x000fea0003c3ffff */
.L_x_82:
[----:B------:R-:W-:-:S00]  /*34c0*/  BRA `(.L_x_82) ;  /* 0xfffffffc00fc7947 */ /* 0x000fc0000383ffff */
[----:B------:R-:W-:-:S00]  /*34d0*/  NOP ;  /* 0x0000000000007918 */ /* 0x000fc00000000000 */
        /* <DEDUP_REMOVED lines=10> */
.L_x_85:


//--------------------- .nv.shared.gluon_tcgen05  --------------------------
	.section	.nv.shared.gluon_tcgen05,"aw",@nobits
	.sectionflags	@""
	.align	16
	.zero		1024


//--------------------- .nv.shared.reserved.0     --------------------------
	.section	.nv.shared.reserved.0,"aw",@nobits
	.align	8
	.weak		__nv_reservedSMEM_offset_0_alias
	.size		__nv_reservedSMEM_offset_0_alias, 0, 64
	.other		__nv_reservedSMEM_offset_0_alias,@"STO_CUDA_RESERVED_SHARED STV_DEFAULT"
__nv_reservedSMEM_offset_0_alias:
	.zero		0
.nv.shared.reserved.0:
	.zero		64
	.weak		__nv_reservedSMEM_allocation_phase
	.type		__nv_reservedSMEM_allocation_phase,@object
	.size		__nv_reservedSMEM_allocation_phase,(.L_0 - __nv_reservedSMEM_allocation_phase)
__nv_reservedSMEM_allocation_phase:
	.zero		1
.L_0:
	.zero		7
	.weak		__nv_reservedSMEM_devtool_atexit_pc
	.type		__nv_reservedSMEM_devtool_atexit_pc,@object
	.size		__nv_reservedSMEM_devtool_atexit_pc,(__nv_reservedSMEM_allocation_mask - __nv_reservedSMEM_devtool_atexit_pc)
__nv_reservedSMEM_devtool_atexit_pc:
	.zero		8
	.weak		__nv_reservedSMEM_allocation_mask
	.type		__nv_reservedSMEM_allocation_mask,@object
	.size		__nv_reservedSMEM_allocation_mask,(.L_2 - __nv_reservedSMEM_allocation_mask)
__nv_reservedSMEM_allocation_mask:
	.zero		4
.L_2:


//--------------------- .nv.constant0.gluon_tcgen05 --------------------------
	.section	.nv.constant0.gluon_tcgen05,"a",@progbits
	.sectionflags	@""
	.align	4
.nv.constant0.gluon_tcgen05:
	.zero		976


//--------------------- SYMBOLS --------------------------

	.type		.nv.reservedSmem.offset0,@object
	.size		.nv.reservedSmem.offset0,0x4
	.type		.nv.reservedSmem.cap,@object
	.size		.nv.reservedSmem.cap,0x4
